//
// Generated by NVIDIA NVVM Compiler
//
// Compiler Build ID: CL-36424714
// Cuda compilation tools, release 13.0, V13.0.88
// Based on NVVM 20.0.0
//

.version 9.0
.target sm_100
.address_size 64

	// .globl	vi_batch_f32

.visible .entry vi_batch_f32(
	.param .u64 .ptr .align 1 vi_batch_f32_param_0,
	.param .u64 .ptr .align 1 vi_batch_f32_param_1,
	.param .u64 .ptr .align 1 vi_batch_f32_param_2,
	.param .u64 .ptr .align 1 vi_batch_f32_param_3,
	.param .u32 vi_batch_f32_param_4,
	.param .u32 vi_batch_f32_param_5,
	.param .u32 vi_batch_f32_param_6,
	.param .u64 .ptr .align 1 vi_batch_f32_param_7,
	.param .u64 .ptr .align 1 vi_batch_f32_param_8
)
{
	.reg .pred 	%p<44>;
	.reg .b32 	%r<99>;
	.reg .b32 	%f<61>;
	.reg .b64 	%rd<120>;

	ld.param.u64 	%rd33, [vi_batch_f32_param_0];
	ld.param.u64 	%rd34, [vi_batch_f32_param_1];
	ld.param.u64 	%rd35, [vi_batch_f32_param_2];
	ld.param.u64 	%rd30, [vi_batch_f32_param_3];
	ld.param.u32 	%r45, [vi_batch_f32_param_4];
	ld.param.u32 	%r47, [vi_batch_f32_param_5];
	ld.param.u32 	%r46, [vi_batch_f32_param_6];
	ld.param.u64 	%rd31, [vi_batch_f32_param_7];
	ld.param.u64 	%rd32, [vi_batch_f32_param_8];
	cvta.to.global.u64 	%rd1, %rd35;
	cvta.to.global.u64 	%rd2, %rd34;
	cvta.to.global.u64 	%rd3, %rd33;
	mov.u32 	%r48, %ctaid.x;
	mov.u32 	%r49, %ntid.x;
	mov.u32 	%r50, %tid.x;
	mad.lo.s32 	%r1, %r48, %r49, %r50;
	setp.ge.s32 	%p1, %r1, %r47;
	@%p1 bra 	$L__BB0_54;
	cvta.to.global.u64 	%rd36, %rd30;
	cvta.to.global.u64 	%rd4, %rd31;
	cvta.to.global.u64 	%rd5, %rd32;
	mul.wide.s32 	%rd37, %r1, 4;
	add.s64 	%rd38, %rd36, %rd37;
	ld.global.nc.u32 	%r51, [%rd38];
	cvt.u64.u32 	%rd6, %r51;
	mul.lo.s32 	%r2, %r45, %r1;
	mul.wide.s32 	%rd39, %r2, 4;
	add.s64 	%rd7, %rd4, %rd39;
	add.s64 	%rd8, %rd5, %rd39;
	setp.gt.s32 	%p2, %r51, 0;
	setp.le.s32 	%p3, %r51, %r45;
	setp.gt.s32 	%p4, %r46, -1;
	and.pred  	%p5, %p2, %p4;
	and.pred  	%p6, %p5, %p3;
	setp.gt.s32 	%p7, %r45, %r46;
	and.pred  	%p8, %p7, %p6;
	@%p8 bra 	$L__BB0_14;
	setp.lt.s32 	%p35, %r45, 1;
	@%p35 bra 	$L__BB0_54;
	and.b32  	%r3, %r45, 7;
	setp.lt.u32 	%p36, %r45, 8;
	mov.b32 	%r94, 0;
	@%p36 bra 	$L__BB0_6;
	and.b32  	%r94, %r45, 2147483640;
	neg.s32 	%r84, %r94;
	add.s64 	%rd104, %rd39, 16;
	add.s64 	%rd115, %rd4, %rd104;
	add.s64 	%rd114, %rd5, %rd104;
$L__BB0_5:
	.pragma "nounroll";
	mov.b32 	%r79, 2147483647;
	st.global.u32 	[%rd115+-16], %r79;
	st.global.u32 	[%rd114+-16], %r79;
	st.global.u32 	[%rd115+-12], %r79;
	st.global.u32 	[%rd114+-12], %r79;
	st.global.u32 	[%rd115+-8], %r79;
	st.global.u32 	[%rd114+-8], %r79;
	st.global.u32 	[%rd115+-4], %r79;
	st.global.u32 	[%rd114+-4], %r79;
	st.global.u32 	[%rd115], %r79;
	st.global.u32 	[%rd114], %r79;
	st.global.u32 	[%rd115+4], %r79;
	st.global.u32 	[%rd114+4], %r79;
	st.global.u32 	[%rd115+8], %r79;
	st.global.u32 	[%rd114+8], %r79;
	st.global.u32 	[%rd115+12], %r79;
	st.global.u32 	[%rd114+12], %r79;
	add.s32 	%r84, %r84, 8;
	add.s64 	%rd115, %rd115, 32;
	add.s64 	%rd114, %rd114, 32;
	setp.eq.s32 	%p37, %r84, 0;
	@%p37 bra 	$L__BB0_6;
	bra.uni 	$L__BB0_5;
$L__BB0_6:
	setp.eq.s32 	%p38, %r3, 0;
	@%p38 bra 	$L__BB0_54;
	and.b32  	%r34, %r45, 3;
	setp.lt.u32 	%p39, %r3, 4;
	@%p39 bra 	$L__BB0_9;
	mul.wide.u32 	%rd105, %r94, 4;
	add.s64 	%rd106, %rd7, %rd105;
	mov.b32 	%r80, 2147483647;
	st.global.u32 	[%rd106], %r80;
	add.s64 	%rd107, %rd8, %rd105;
	st.global.u32 	[%rd107], %r80;
	st.global.u32 	[%rd106+4], %r80;
	st.global.u32 	[%rd107+4], %r80;
	st.global.u32 	[%rd106+8], %r80;
	st.global.u32 	[%rd107+8], %r80;
	st.global.u32 	[%rd106+12], %r80;
	st.global.u32 	[%rd107+12], %r80;
	add.s32 	%r94, %r94, 4;
$L__BB0_9:
	setp.eq.s32 	%p40, %r34, 0;
	@%p40 bra 	$L__BB0_54;
	setp.eq.s32 	%p41, %r34, 1;
	@%p41 bra 	$L__BB0_12;
	mul.wide.u32 	%rd108, %r94, 4;
	add.s64 	%rd109, %rd7, %rd108;
	mov.b32 	%r81, 2147483647;
	st.global.u32 	[%rd109], %r81;
	add.s64 	%rd110, %rd8, %rd108;
	st.global.u32 	[%rd110], %r81;
	st.global.u32 	[%rd109+4], %r81;
	st.global.u32 	[%rd110+4], %r81;
	add.s32 	%r94, %r94, 2;
$L__BB0_12:
	and.b32  	%r82, %r45, 1;
	setp.eq.b32 	%p42, %r82, 1;
	not.pred 	%p43, %p42;
	@%p43 bra 	$L__BB0_54;
	mul.wide.u32 	%rd111, %r94, 4;
	add.s64 	%rd112, %rd7, %rd111;
	mov.b32 	%r83, 2147483647;
	st.global.u32 	[%rd112], %r83;
	add.s64 	%rd113, %rd8, %rd111;
	st.global.u32 	[%rd113], %r83;
	bra.uni 	$L__BB0_54;
$L__BB0_14:
	cvt.u32.u64 	%r52, %rd6;
	sub.s32 	%r53, %r45, %r46;
	setp.ge.s32 	%p9, %r53, %r52;
	@%p9 bra 	$L__BB0_27;
	setp.lt.s32 	%p26, %r45, 1;
	@%p26 bra 	$L__BB0_54;
	and.b32  	%r8, %r45, 7;
	setp.lt.u32 	%p27, %r45, 8;
	mov.b32 	%r97, 0;
	@%p27 bra 	$L__BB0_19;
	and.b32  	%r97, %r45, 2147483640;
	neg.s32 	%r85, %r97;
	add.s64 	%rd93, %rd39, 16;
	add.s64 	%rd117, %rd4, %rd93;
	add.s64 	%rd116, %rd5, %rd93;
$L__BB0_18:
	.pragma "nounroll";
	mov.b32 	%r73, 2147483647;
	st.global.u32 	[%rd117+-16], %r73;
	st.global.u32 	[%rd116+-16], %r73;
	st.global.u32 	[%rd117+-12], %r73;
	st.global.u32 	[%rd116+-12], %r73;
	st.global.u32 	[%rd117+-8], %r73;
	st.global.u32 	[%rd116+-8], %r73;
	st.global.u32 	[%rd117+-4], %r73;
	st.global.u32 	[%rd116+-4], %r73;
	st.global.u32 	[%rd117], %r73;
	st.global.u32 	[%rd116], %r73;
	st.global.u32 	[%rd117+4], %r73;
	st.global.u32 	[%rd116+4], %r73;
	st.global.u32 	[%rd117+8], %r73;
	st.global.u32 	[%rd116+8], %r73;
	st.global.u32 	[%rd117+12], %r73;
	st.global.u32 	[%rd116+12], %r73;
	add.s32 	%r85, %r85, 8;
	add.s64 	%rd117, %rd117, 32;
	add.s64 	%rd116, %rd116, 32;
	setp.eq.s32 	%p28, %r85, 0;
	@%p28 bra 	$L__BB0_19;
	bra.uni 	$L__BB0_18;
$L__BB0_19:
	setp.eq.s32 	%p29, %r8, 0;
	@%p29 bra 	$L__BB0_54;
	and.b32  	%r40, %r45, 3;
	setp.lt.u32 	%p30, %r8, 4;
	@%p30 bra 	$L__BB0_22;
	mul.wide.u32 	%rd94, %r97, 4;
	add.s64 	%rd95, %rd7, %rd94;
	mov.b32 	%r74, 2147483647;
	st.global.u32 	[%rd95], %r74;
	add.s64 	%rd96, %rd8, %rd94;
	st.global.u32 	[%rd96], %r74;
	st.global.u32 	[%rd95+4], %r74;
	st.global.u32 	[%rd96+4], %r74;
	st.global.u32 	[%rd95+8], %r74;
	st.global.u32 	[%rd96+8], %r74;
	st.global.u32 	[%rd95+12], %r74;
	st.global.u32 	[%rd96+12], %r74;
	add.s32 	%r97, %r97, 4;
$L__BB0_22:
	setp.eq.s32 	%p31, %r40, 0;
	@%p31 bra 	$L__BB0_54;
	setp.eq.s32 	%p32, %r40, 1;
	@%p32 bra 	$L__BB0_25;
	mul.wide.u32 	%rd97, %r97, 4;
	add.s64 	%rd98, %rd7, %rd97;
	mov.b32 	%r75, 2147483647;
	st.global.u32 	[%rd98], %r75;
	add.s64 	%rd99, %rd8, %rd97;
	st.global.u32 	[%rd99], %r75;
	st.global.u32 	[%rd98+4], %r75;
	st.global.u32 	[%rd99+4], %r75;
	add.s32 	%r97, %r97, 2;
$L__BB0_25:
	and.b32  	%r76, %r45, 1;
	setp.eq.b32 	%p33, %r76, 1;
	not.pred 	%p34, %p33;
	@%p34 bra 	$L__BB0_54;
	mul.wide.u32 	%rd100, %r97, 4;
	add.s64 	%rd101, %rd7, %rd100;
	mov.b32 	%r77, 2147483647;
	st.global.u32 	[%rd101], %r77;
	add.s64 	%rd102, %rd8, %rd100;
	st.global.u32 	[%rd102], %r77;
	bra.uni 	$L__BB0_54;
$L__BB0_27:
	add.s32 	%r55, %r46, %r52;
	add.s32 	%r89, %r55, -1;
	setp.lt.s32 	%p10, %r89, 1;
	@%p10 bra 	$L__BB0_39;
	add.s32 	%r58, %r46, %r52;
	add.s32 	%r59, %r58, -2;
	and.b32  	%r14, %r89, 7;
	setp.lt.u32 	%p11, %r59, 7;
	mov.b32 	%r86, 0;
	@%p11 bra 	$L__BB0_31;
	and.b32  	%r86, %r89, 2147483640;
	neg.s32 	%r90, %r86;
	add.s64 	%rd41, %rd39, 16;
	add.s64 	%rd119, %rd4, %rd41;
	add.s64 	%rd118, %rd5, %rd41;
$L__BB0_30:
	.pragma "nounroll";
	mov.b32 	%r60, 2147483647;
	st.global.u32 	[%rd119+-16], %r60;
	st.global.u32 	[%rd118+-16], %r60;
	st.global.u32 	[%rd119+-12], %r60;
	st.global.u32 	[%rd118+-12], %r60;
	st.global.u32 	[%rd119+-8], %r60;
	st.global.u32 	[%rd118+-8], %r60;
	st.global.u32 	[%rd119+-4], %r60;
	st.global.u32 	[%rd118+-4], %r60;
	st.global.u32 	[%rd119], %r60;
	st.global.u32 	[%rd118], %r60;
	st.global.u32 	[%rd119+4], %r60;
	st.global.u32 	[%rd118+4], %r60;
	st.global.u32 	[%rd119+8], %r60;
	st.global.u32 	[%rd118+8], %r60;
	st.global.u32 	[%rd119+12], %r60;
	st.global.u32 	[%rd118+12], %r60;
	add.s32 	%r90, %r90, 8;
	add.s64 	%rd119, %rd119, 32;
	add.s64 	%rd118, %rd118, 32;
	setp.eq.s32 	%p12, %r90, 0;
	@%p12 bra 	$L__BB0_31;
	bra.uni 	$L__BB0_30;
$L__BB0_31:
	setp.eq.s32 	%p13, %r14, 0;
	@%p13 bra 	$L__BB0_39;
	and.b32  	%r18, %r89, 3;
	setp.lt.u32 	%p14, %r14, 4;
	@%p14 bra 	$L__BB0_34;
	mul.wide.u32 	%rd42, %r86, 4;
	add.s64 	%rd43, %rd7, %rd42;
	mov.b32 	%r61, 2147483647;
	st.global.u32 	[%rd43], %r61;
	add.s64 	%rd44, %rd8, %rd42;
	st.global.u32 	[%rd44], %r61;
	st.global.u32 	[%rd43+4], %r61;
	st.global.u32 	[%rd44+4], %r61;
	st.global.u32 	[%rd43+8], %r61;
	st.global.u32 	[%rd44+8], %r61;
	st.global.u32 	[%rd43+12], %r61;
	st.global.u32 	[%rd44+12], %r61;
	add.s32 	%r86, %r86, 4;
$L__BB0_34:
	setp.eq.s32 	%p15, %r18, 0;
	@%p15 bra 	$L__BB0_39;
	setp.eq.s32 	%p16, %r18, 1;
	@%p16 bra 	$L__BB0_37;
	mul.wide.u32 	%rd45, %r86, 4;
	add.s64 	%rd46, %rd7, %rd45;
	mov.b32 	%r62, 2147483647;
	st.global.u32 	[%rd46], %r62;
	add.s64 	%rd47, %rd8, %rd45;
	st.global.u32 	[%rd47], %r62;
	st.global.u32 	[%rd46+4], %r62;
	st.global.u32 	[%rd47+4], %r62;
	add.s32 	%r86, %r86, 2;
$L__BB0_37:
	and.b32  	%r63, %r89, 1;
	setp.eq.b32 	%p17, %r63, 1;
	not.pred 	%p18, %p17;
	@%p18 bra 	$L__BB0_39;
	mul.wide.u32 	%rd48, %r86, 4;
	add.s64 	%rd49, %rd7, %rd48;
	mov.b32 	%r64, 2147483647;
	st.global.u32 	[%rd49], %r64;
	add.s64 	%rd50, %rd8, %rd48;
	st.global.u32 	[%rd50], %r64;
$L__BB0_39:
	setp.ge.s32 	%p19, %r89, %r45;
	@%p19 bra 	$L__BB0_54;
	add.s32 	%r66, %r45, %r55;
	and.b32  	%r67, %r66, 1;
	setp.eq.b32 	%p20, %r67, 1;
	@%p20 bra 	$L__BB0_45;
	setp.lt.s32 	%p21, %r89, %r52;
	@%p21 bra 	$L__BB0_43;
	mul.wide.u32 	%rd51, %r89, 4;
	add.s64 	%rd52, %rd3, %rd51;
	ld.global.nc.f32 	%f28, [%rd52];
	mul.wide.u32 	%rd53, %r46, 4;
	add.s64 	%rd54, %rd3, %rd53;
	ld.global.nc.f32 	%f29, [%rd54+-4];
	sub.f32 	%f53, %f28, %f29;
	add.s64 	%rd55, %rd2, %rd51;
	ld.global.nc.f32 	%f30, [%rd55];
	add.s64 	%rd56, %rd2, %rd53;
	ld.global.nc.f32 	%f31, [%rd56+-4];
	sub.f32 	%f52, %f30, %f31;
	add.s64 	%rd57, %rd1, %rd51;
	ld.global.nc.f32 	%f32, [%rd57];
	add.s64 	%rd58, %rd1, %rd53;
	ld.global.nc.f32 	%f33, [%rd58+-4];
	sub.f32 	%f54, %f32, %f33;
	bra.uni 	$L__BB0_44;
$L__BB0_43:
	mul.wide.s32 	%rd59, %r89, 4;
	add.s64 	%rd60, %rd3, %rd59;
	ld.global.nc.f32 	%f53, [%rd60];
	add.s64 	%rd61, %rd2, %rd59;
	ld.global.nc.f32 	%f52, [%rd61];
	add.s64 	%rd62, %rd1, %rd59;
	ld.global.nc.f32 	%f54, [%rd62];
$L__BB0_44:
	div.rn.f32 	%f34, %f52, %f53;
	mul.wide.s32 	%rd63, %r89, 4;
	add.s64 	%rd64, %rd7, %rd63;
	st.global.f32 	[%rd64], %f34;
	div.rn.f32 	%f35, %f54, %f53;
	add.s64 	%rd65, %rd8, %rd63;
	st.global.f32 	[%rd65], %f35;
	mov.u32 	%r89, %r55;
$L__BB0_45:
	setp.eq.s32 	%p22, %r45, %r55;
	@%p22 bra 	$L__BB0_54;
	sub.s32 	%r91, %r89, %r52;
$L__BB0_47:
	add.s32 	%r30, %r89, 1;
	setp.lt.s32 	%p23, %r89, %r52;
	@%p23 bra 	$L__BB0_49;
	mul.wide.u32 	%rd66, %r89, 4;
	add.s64 	%rd67, %rd3, %rd66;
	ld.global.nc.f32 	%f36, [%rd67];
	mul.wide.s32 	%rd68, %r91, 4;
	add.s64 	%rd69, %rd3, %rd68;
	ld.global.nc.f32 	%f37, [%rd69];
	sub.f32 	%f56, %f36, %f37;
	add.s64 	%rd70, %rd2, %rd66;
	ld.global.nc.f32 	%f38, [%rd70];
	add.s64 	%rd71, %rd2, %rd68;
	ld.global.nc.f32 	%f39, [%rd71];
	sub.f32 	%f55, %f38, %f39;
	add.s64 	%rd72, %rd1, %rd66;
	ld.global.nc.f32 	%f40, [%rd72];
	add.s64 	%rd73, %rd1, %rd68;
	ld.global.nc.f32 	%f41, [%rd73];
	sub.f32 	%f57, %f40, %f41;
	bra.uni 	$L__BB0_50;
$L__BB0_49:
	mul.wide.s32 	%rd74, %r89, 4;
	add.s64 	%rd75, %rd3, %rd74;
	ld.global.nc.f32 	%f56, [%rd75];
	add.s64 	%rd76, %rd2, %rd74;
	ld.global.nc.f32 	%f55, [%rd76];
	add.s64 	%rd77, %rd1, %rd74;
	ld.global.nc.f32 	%f57, [%rd77];
$L__BB0_50:
	div.rn.f32 	%f42, %f55, %f56;
	cvt.s64.s32 	%rd27, %r89;
	mul.wide.s32 	%rd78, %r89, 4;
	add.s64 	%rd28, %rd7, %rd78;
	st.global.f32 	[%rd28], %f42;
	div.rn.f32 	%f43, %f57, %f56;
	add.s64 	%rd29, %rd8, %rd78;
	st.global.f32 	[%rd29], %f43;
	setp.lt.s32 	%p24, %r30, %r52;
	@%p24 bra 	$L__BB0_52;
	mul.wide.u32 	%rd79, %r30, 4;
	add.s64 	%rd80, %rd3, %rd79;
	ld.global.nc.f32 	%f44, [%rd80];
	sub.s64 	%rd81, %rd27, %rd6;
	shl.b64 	%rd82, %rd81, 2;
	add.s64 	%rd83, %rd3, %rd82;
	ld.global.nc.f32 	%f45, [%rd83+4];
	sub.f32 	%f59, %f44, %f45;
	add.s64 	%rd84, %rd2, %rd79;
	ld.global.nc.f32 	%f46, [%rd84];
	add.s64 	%rd85, %rd2, %rd82;
	ld.global.nc.f32 	%f47, [%rd85+4];
	sub.f32 	%f58, %f46, %f47;
	add.s64 	%rd86, %rd1, %rd79;
	ld.global.nc.f32 	%f48, [%rd86];
	add.s64 	%rd87, %rd1, %rd82;
	ld.global.nc.f32 	%f49, [%rd87+4];
	sub.f32 	%f60, %f48, %f49;
	bra.uni 	$L__BB0_53;
$L__BB0_52:
	shl.b64 	%rd88, %rd27, 2;
	add.s64 	%rd89, %rd3, %rd88;
	ld.global.nc.f32 	%f59, [%rd89+4];
	add.s64 	%rd90, %rd2, %rd88;
	ld.global.nc.f32 	%f58, [%rd90+4];
	add.s64 	%rd91, %rd1, %rd88;
	ld.global.nc.f32 	%f60, [%rd91+4];
$L__BB0_53:
	div.rn.f32 	%f50, %f58, %f59;
	st.global.f32 	[%rd28+4], %f50;
	div.rn.f32 	%f51, %f60, %f59;
	st.global.f32 	[%rd29+4], %f51;
	add.s32 	%r91, %r91, 2;
	add.s32 	%r89, %r30, 1;
	setp.eq.s32 	%p25, %r89, %r45;
	@%p25 bra 	$L__BB0_54;
	bra.uni 	$L__BB0_47;
$L__BB0_54:
	ret;

}
	// .globl	vi_many_series_one_param_f32
.visible .entry vi_many_series_one_param_f32(
	.param .u64 .ptr .align 1 vi_many_series_one_param_f32_param_0,
	.param .u64 .ptr .align 1 vi_many_series_one_param_f32_param_1,
	.param .u64 .ptr .align 1 vi_many_series_one_param_f32_param_2,
	.param .u64 .ptr .align 1 vi_many_series_one_param_f32_param_3,
	.param .u32 vi_many_series_one_param_f32_param_4,
	.param .u32 vi_many_series_one_param_f32_param_5,
	.param .u32 vi_many_series_one_param_f32_param_6,
	.param .u64 .ptr .align 1 vi_many_series_one_param_f32_param_7,
	.param .u64 .ptr .align 1 vi_many_series_one_param_f32_param_8
)
{
	.reg .pred 	%p<46>;
	.reg .b32 	%r<99>;
	.reg .b32 	%f<61>;
	.reg .b64 	%rd<244>;

	ld.param.u64 	%rd80, [vi_many_series_one_param_f32_param_0];
	ld.param.u64 	%rd81, [vi_many_series_one_param_f32_param_1];
	ld.param.u64 	%rd82, [vi_many_series_one_param_f32_param_2];
	ld.param.u64 	%rd77, [vi_many_series_one_param_f32_param_3];
	ld.param.u32 	%r38, [vi_many_series_one_param_f32_param_4];
	ld.param.u32 	%r39, [vi_many_series_one_param_f32_param_5];
	ld.param.u32 	%r40, [vi_many_series_one_param_f32_param_6];
	ld.param.u64 	%rd78, [vi_many_series_one_param_f32_param_7];
	ld.param.u64 	%rd79, [vi_many_series_one_param_f32_param_8];
	cvta.to.global.u64 	%rd1, %rd82;
	cvta.to.global.u64 	%rd2, %rd81;
	cvta.to.global.u64 	%rd3, %rd80;
	mov.u32 	%r41, %ctaid.x;
	mov.u32 	%r42, %ntid.x;
	mov.u32 	%r43, %tid.x;
	mad.lo.s32 	%r1, %r41, %r42, %r43;
	setp.ge.s32 	%p1, %r1, %r38;
	@%p1 bra 	$L__BB1_57;
	cvta.to.global.u64 	%rd83, %rd77;
	cvta.to.global.u64 	%rd4, %rd78;
	cvta.to.global.u64 	%rd5, %rd79;
	mul.wide.s32 	%rd230, %r1, 4;
	add.s64 	%rd85, %rd83, %rd230;
	ld.global.nc.u32 	%r2, [%rd85];
	add.s64 	%rd226, %rd4, %rd230;
	add.s64 	%rd227, %rd5, %rd230;
	setp.lt.s32 	%p2, %r40, 1;
	setp.gt.s32 	%p3, %r40, %r39;
	or.pred  	%p4, %p2, %p3;
	setp.lt.s32 	%p5, %r2, 0;
	setp.le.s32 	%p6, %r39, %r2;
	or.pred  	%p7, %p5, %p6;
	or.pred  	%p9, %p4, %p7;
	not.pred 	%p10, %p9;
	@%p10 bra 	$L__BB1_15;
	setp.lt.s32 	%p37, %r39, 1;
	@%p37 bra 	$L__BB1_57;
	and.b32  	%r3, %r39, 7;
	setp.lt.u32 	%p38, %r39, 8;
	@%p38 bra 	$L__BB1_7;
	ld.param.u32 	%r87, [vi_many_series_one_param_f32_param_4];
	mul.wide.s32 	%rd212, %r1, 4;
	mul.wide.s32 	%rd9, %r87, 32;
	and.b32  	%r70, %r39, 2147483640;
	neg.s32 	%r90, %r70;
	mul.wide.s32 	%rd10, %r87, 4;
$L__BB1_5:
	.pragma "nounroll";
	add.s64 	%rd186, %rd5, %rd212;
	add.s64 	%rd187, %rd4, %rd212;
	mov.b32 	%r71, 2147483647;
	st.global.u32 	[%rd187], %r71;
	st.global.u32 	[%rd186], %r71;
	add.s64 	%rd188, %rd187, %rd10;
	st.global.u32 	[%rd188], %r71;
	add.s64 	%rd189, %rd186, %rd10;
	st.global.u32 	[%rd189], %r71;
	add.s64 	%rd190, %rd188, %rd10;
	st.global.u32 	[%rd190], %r71;
	add.s64 	%rd191, %rd189, %rd10;
	st.global.u32 	[%rd191], %r71;
	add.s64 	%rd192, %rd190, %rd10;
	st.global.u32 	[%rd192], %r71;
	add.s64 	%rd193, %rd191, %rd10;
	st.global.u32 	[%rd193], %r71;
	add.s64 	%rd194, %rd192, %rd10;
	st.global.u32 	[%rd194], %r71;
	add.s64 	%rd195, %rd193, %rd10;
	st.global.u32 	[%rd195], %r71;
	add.s64 	%rd196, %rd194, %rd10;
	st.global.u32 	[%rd196], %r71;
	add.s64 	%rd197, %rd195, %rd10;
	st.global.u32 	[%rd197], %r71;
	add.s64 	%rd198, %rd196, %rd10;
	st.global.u32 	[%rd198], %r71;
	add.s64 	%rd199, %rd197, %rd10;
	st.global.u32 	[%rd199], %r71;
	add.s64 	%rd200, %rd198, %rd10;
	st.global.u32 	[%rd200], %r71;
	add.s64 	%rd201, %rd199, %rd10;
	st.global.u32 	[%rd201], %r71;
	add.s64 	%rd212, %rd212, %rd9;
	add.s32 	%r90, %r90, 8;
	setp.eq.s32 	%p39, %r90, 0;
	@%p39 bra 	$L__BB1_6;
	bra.uni 	$L__BB1_5;
$L__BB1_6:
	add.s64 	%rd227, %rd5, %rd212;
	add.s64 	%rd226, %rd4, %rd212;
$L__BB1_7:
	setp.eq.s32 	%p40, %r3, 0;
	@%p40 bra 	$L__BB1_57;
	and.b32  	%r36, %r39, 3;
	setp.lt.u32 	%p41, %r3, 4;
	@%p41 bra 	$L__BB1_10;
	ld.param.u32 	%r88, [vi_many_series_one_param_f32_param_4];
	mov.b32 	%r72, 2147483647;
	st.global.u32 	[%rd226], %r72;
	st.global.u32 	[%rd227], %r72;
	mul.wide.s32 	%rd202, %r88, 4;
	add.s64 	%rd203, %rd226, %rd202;
	add.s64 	%rd204, %rd227, %rd202;
	st.global.u32 	[%rd203], %r72;
	st.global.u32 	[%rd204], %r72;
	add.s64 	%rd205, %rd203, %rd202;
	add.s64 	%rd206, %rd204, %rd202;
	st.global.u32 	[%rd205], %r72;
	st.global.u32 	[%rd206], %r72;
	add.s64 	%rd207, %rd205, %rd202;
	add.s64 	%rd208, %rd206, %rd202;
	st.global.u32 	[%rd207], %r72;
	st.global.u32 	[%rd208], %r72;
	add.s64 	%rd226, %rd207, %rd202;
	add.s64 	%rd227, %rd208, %rd202;
$L__BB1_10:
	setp.eq.s32 	%p42, %r36, 0;
	@%p42 bra 	$L__BB1_57;
	setp.eq.s32 	%p43, %r36, 1;
	@%p43 bra 	$L__BB1_13;
	ld.param.u32 	%r89, [vi_many_series_one_param_f32_param_4];
	mov.b32 	%r73, 2147483647;
	st.global.u32 	[%rd226], %r73;
	st.global.u32 	[%rd227], %r73;
	mul.wide.s32 	%rd209, %r89, 4;
	add.s64 	%rd210, %rd226, %rd209;
	add.s64 	%rd211, %rd227, %rd209;
	st.global.u32 	[%rd210], %r73;
	st.global.u32 	[%rd211], %r73;
	add.s64 	%rd226, %rd210, %rd209;
	add.s64 	%rd227, %rd211, %rd209;
$L__BB1_13:
	and.b32  	%r74, %r39, 1;
	setp.eq.b32 	%p44, %r74, 1;
	not.pred 	%p45, %p44;
	@%p45 bra 	$L__BB1_57;
	mov.b32 	%r75, 2147483647;
	st.global.u32 	[%rd226], %r75;
	st.global.u32 	[%rd227], %r75;
	bra.uni 	$L__BB1_57;
$L__BB1_15:
	sub.s32 	%r44, %r39, %r2;
	setp.ge.s32 	%p11, %r44, %r40;
	@%p11 bra 	$L__BB1_29;
	setp.lt.s32 	%p28, %r39, 1;
	@%p28 bra 	$L__BB1_57;
	and.b32  	%r7, %r39, 7;
	setp.lt.u32 	%p29, %r39, 8;
	@%p29 bra 	$L__BB1_21;
	ld.param.u32 	%r84, [vi_many_series_one_param_f32_param_4];
	mul.wide.s32 	%rd213, %r1, 4;
	mul.wide.s32 	%rd14, %r84, 32;
	and.b32  	%r64, %r39, 2147483640;
	neg.s32 	%r91, %r64;
	mul.wide.s32 	%rd15, %r84, 4;
$L__BB1_19:
	.pragma "nounroll";
	add.s64 	%rd160, %rd5, %rd213;
	add.s64 	%rd161, %rd4, %rd213;
	mov.b32 	%r65, 2147483647;
	st.global.u32 	[%rd161], %r65;
	st.global.u32 	[%rd160], %r65;
	add.s64 	%rd162, %rd161, %rd15;
	st.global.u32 	[%rd162], %r65;
	add.s64 	%rd163, %rd160, %rd15;
	st.global.u32 	[%rd163], %r65;
	add.s64 	%rd164, %rd162, %rd15;
	st.global.u32 	[%rd164], %r65;
	add.s64 	%rd165, %rd163, %rd15;
	st.global.u32 	[%rd165], %r65;
	add.s64 	%rd166, %rd164, %rd15;
	st.global.u32 	[%rd166], %r65;
	add.s64 	%rd167, %rd165, %rd15;
	st.global.u32 	[%rd167], %r65;
	add.s64 	%rd168, %rd166, %rd15;
	st.global.u32 	[%rd168], %r65;
	add.s64 	%rd169, %rd167, %rd15;
	st.global.u32 	[%rd169], %r65;
	add.s64 	%rd170, %rd168, %rd15;
	st.global.u32 	[%rd170], %r65;
	add.s64 	%rd171, %rd169, %rd15;
	st.global.u32 	[%rd171], %r65;
	add.s64 	%rd172, %rd170, %rd15;
	st.global.u32 	[%rd172], %r65;
	add.s64 	%rd173, %rd171, %rd15;
	st.global.u32 	[%rd173], %r65;
	add.s64 	%rd174, %rd172, %rd15;
	st.global.u32 	[%rd174], %r65;
	add.s64 	%rd175, %rd173, %rd15;
	st.global.u32 	[%rd175], %r65;
	add.s64 	%rd213, %rd213, %rd14;
	add.s32 	%r91, %r91, 8;
	setp.eq.s32 	%p30, %r91, 0;
	@%p30 bra 	$L__BB1_20;
	bra.uni 	$L__BB1_19;
$L__BB1_20:
	add.s64 	%rd227, %rd5, %rd213;
	add.s64 	%rd226, %rd4, %rd213;
$L__BB1_21:
	setp.eq.s32 	%p31, %r7, 0;
	@%p31 bra 	$L__BB1_57;
	and.b32  	%r37, %r39, 3;
	setp.lt.u32 	%p32, %r7, 4;
	@%p32 bra 	$L__BB1_24;
	ld.param.u32 	%r85, [vi_many_series_one_param_f32_param_4];
	mov.b32 	%r66, 2147483647;
	st.global.u32 	[%rd226], %r66;
	st.global.u32 	[%rd227], %r66;
	mul.wide.s32 	%rd176, %r85, 4;
	add.s64 	%rd177, %rd226, %rd176;
	add.s64 	%rd178, %rd227, %rd176;
	st.global.u32 	[%rd177], %r66;
	st.global.u32 	[%rd178], %r66;
	add.s64 	%rd179, %rd177, %rd176;
	add.s64 	%rd180, %rd178, %rd176;
	st.global.u32 	[%rd179], %r66;
	st.global.u32 	[%rd180], %r66;
	add.s64 	%rd181, %rd179, %rd176;
	add.s64 	%rd182, %rd180, %rd176;
	st.global.u32 	[%rd181], %r66;
	st.global.u32 	[%rd182], %r66;
	add.s64 	%rd226, %rd181, %rd176;
	add.s64 	%rd227, %rd182, %rd176;
$L__BB1_24:
	setp.eq.s32 	%p33, %r37, 0;
	@%p33 bra 	$L__BB1_57;
	setp.eq.s32 	%p34, %r37, 1;
	@%p34 bra 	$L__BB1_27;
	ld.param.u32 	%r86, [vi_many_series_one_param_f32_param_4];
	mov.b32 	%r67, 2147483647;
	st.global.u32 	[%rd226], %r67;
	st.global.u32 	[%rd227], %r67;
	mul.wide.s32 	%rd183, %r86, 4;
	add.s64 	%rd184, %rd226, %rd183;
	add.s64 	%rd185, %rd227, %rd183;
	st.global.u32 	[%rd184], %r67;
	st.global.u32 	[%rd185], %r67;
	add.s64 	%rd226, %rd184, %rd183;
	add.s64 	%rd227, %rd185, %rd183;
$L__BB1_27:
	and.b32  	%r68, %r39, 1;
	setp.eq.b32 	%p35, %r68, 1;
	not.pred 	%p36, %p35;
	@%p36 bra 	$L__BB1_57;
	mov.b32 	%r69, 2147483647;
	st.global.u32 	[%rd226], %r69;
	st.global.u32 	[%rd227], %r69;
	bra.uni 	$L__BB1_57;
$L__BB1_29:
	add.s32 	%r45, %r40, %r2;
	add.s32 	%r92, %r45, -1;
	setp.lt.s32 	%p12, %r92, 1;
	@%p12 bra 	$L__BB1_42;
	add.s32 	%r46, %r40, %r2;
	add.s32 	%r47, %r46, -2;
	and.b32  	%r12, %r92, 7;
	setp.lt.u32 	%p13, %r47, 7;
	@%p13 bra 	$L__BB1_34;
	ld.param.u32 	%r76, [vi_many_series_one_param_f32_param_4];
	mul.wide.s32 	%rd19, %r76, 32;
	and.b32  	%r48, %r92, 2147483640;
	neg.s32 	%r93, %r48;
	mul.wide.s32 	%rd20, %r76, 4;
$L__BB1_32:
	.pragma "nounroll";
	add.s64 	%rd87, %rd5, %rd230;
	add.s64 	%rd88, %rd4, %rd230;
	mov.b32 	%r49, 2147483647;
	st.global.u32 	[%rd88], %r49;
	st.global.u32 	[%rd87], %r49;
	add.s64 	%rd89, %rd88, %rd20;
	st.global.u32 	[%rd89], %r49;
	add.s64 	%rd90, %rd87, %rd20;
	st.global.u32 	[%rd90], %r49;
	add.s64 	%rd91, %rd89, %rd20;
	st.global.u32 	[%rd91], %r49;
	add.s64 	%rd92, %rd90, %rd20;
	st.global.u32 	[%rd92], %r49;
	add.s64 	%rd93, %rd91, %rd20;
	st.global.u32 	[%rd93], %r49;
	add.s64 	%rd94, %rd92, %rd20;
	st.global.u32 	[%rd94], %r49;
	add.s64 	%rd95, %rd93, %rd20;
	st.global.u32 	[%rd95], %r49;
	add.s64 	%rd96, %rd94, %rd20;
	st.global.u32 	[%rd96], %r49;
	add.s64 	%rd97, %rd95, %rd20;
	st.global.u32 	[%rd97], %r49;
	add.s64 	%rd98, %rd96, %rd20;
	st.global.u32 	[%rd98], %r49;
	add.s64 	%rd99, %rd97, %rd20;
	st.global.u32 	[%rd99], %r49;
	add.s64 	%rd100, %rd98, %rd20;
	st.global.u32 	[%rd100], %r49;
	add.s64 	%rd101, %rd99, %rd20;
	st.global.u32 	[%rd101], %r49;
	add.s64 	%rd102, %rd100, %rd20;
	st.global.u32 	[%rd102], %r49;
	add.s64 	%rd230, %rd230, %rd19;
	add.s32 	%r93, %r93, 8;
	setp.eq.s32 	%p14, %r93, 0;
	@%p14 bra 	$L__BB1_33;
	bra.uni 	$L__BB1_32;
$L__BB1_33:
	add.s64 	%rd227, %rd5, %rd230;
	add.s64 	%rd226, %rd4, %rd230;
$L__BB1_34:
	setp.eq.s32 	%p15, %r12, 0;
	@%p15 bra 	$L__BB1_42;
	and.b32  	%r14, %r92, 3;
	setp.lt.u32 	%p16, %r12, 4;
	@%p16 bra 	$L__BB1_37;
	ld.param.u32 	%r77, [vi_many_series_one_param_f32_param_4];
	mov.b32 	%r50, 2147483647;
	st.global.u32 	[%rd226], %r50;
	st.global.u32 	[%rd227], %r50;
	mul.wide.s32 	%rd104, %r77, 4;
	add.s64 	%rd105, %rd226, %rd104;
	add.s64 	%rd106, %rd227, %rd104;
	st.global.u32 	[%rd105], %r50;
	st.global.u32 	[%rd106], %r50;
	add.s64 	%rd107, %rd105, %rd104;
	add.s64 	%rd108, %rd106, %rd104;
	st.global.u32 	[%rd107], %r50;
	st.global.u32 	[%rd108], %r50;
	add.s64 	%rd109, %rd107, %rd104;
	add.s64 	%rd110, %rd108, %rd104;
	st.global.u32 	[%rd109], %r50;
	st.global.u32 	[%rd110], %r50;
	add.s64 	%rd226, %rd109, %rd104;
	add.s64 	%rd227, %rd110, %rd104;
$L__BB1_37:
	setp.eq.s32 	%p17, %r14, 0;
	@%p17 bra 	$L__BB1_42;
	setp.eq.s32 	%p18, %r14, 1;
	@%p18 bra 	$L__BB1_40;
	ld.param.u32 	%r78, [vi_many_series_one_param_f32_param_4];
	mov.b32 	%r51, 2147483647;
	st.global.u32 	[%rd226], %r51;
	st.global.u32 	[%rd227], %r51;
	mul.wide.s32 	%rd112, %r78, 4;
	add.s64 	%rd113, %rd226, %rd112;
	add.s64 	%rd114, %rd227, %rd112;
	st.global.u32 	[%rd113], %r51;
	st.global.u32 	[%rd114], %r51;
	add.s64 	%rd226, %rd113, %rd112;
	add.s64 	%rd227, %rd114, %rd112;
$L__BB1_40:
	and.b32  	%r52, %r92, 1;
	setp.eq.b32 	%p19, %r52, 1;
	not.pred 	%p20, %p19;
	@%p20 bra 	$L__BB1_42;
	ld.param.u32 	%r79, [vi_many_series_one_param_f32_param_4];
	mov.b32 	%r53, 2147483647;
	st.global.u32 	[%rd226], %r53;
	st.global.u32 	[%rd227], %r53;
	mul.wide.s32 	%rd115, %r79, 4;
	add.s64 	%rd226, %rd226, %rd115;
	add.s64 	%rd227, %rd227, %rd115;
$L__BB1_42:
	setp.ge.s32 	%p21, %r92, %r39;
	@%p21 bra 	$L__BB1_57;
	add.s32 	%r54, %r39, %r45;
	and.b32  	%r55, %r54, 1;
	setp.eq.b32 	%p22, %r55, 1;
	@%p22 bra 	$L__BB1_48;
	ld.param.u32 	%r80, [vi_many_series_one_param_f32_param_4];
	mad.lo.s32 	%r16, %r92, %r80, %r1;
	sub.s32 	%r56, %r92, %r40;
	mul.lo.s32 	%r17, %r56, %r80;
	setp.lt.s32 	%p23, %r92, %r40;
	@%p23 bra 	$L__BB1_46;
	mul.wide.s32 	%rd116, %r16, 4;
	add.s64 	%rd117, %rd3, %rd116;
	ld.global.nc.f32 	%f28, [%rd117];
	add.s32 	%r57, %r17, %r1;
	mul.wide.s32 	%rd118, %r57, 4;
	add.s64 	%rd119, %rd3, %rd118;
	ld.global.nc.f32 	%f29, [%rd119];
	sub.f32 	%f53, %f28, %f29;
	add.s64 	%rd120, %rd2, %rd116;
	ld.global.nc.f32 	%f30, [%rd120];
	add.s64 	%rd121, %rd2, %rd118;
	ld.global.nc.f32 	%f31, [%rd121];
	sub.f32 	%f52, %f30, %f31;
	add.s64 	%rd122, %rd1, %rd116;
	ld.global.nc.f32 	%f32, [%rd122];
	add.s64 	%rd123, %rd1, %rd118;
	ld.global.nc.f32 	%f33, [%rd123];
	sub.f32 	%f54, %f32, %f33;
	bra.uni 	$L__BB1_47;
$L__BB1_46:
	mul.wide.s32 	%rd124, %r16, 4;
	add.s64 	%rd125, %rd3, %rd124;
	ld.global.nc.f32 	%f53, [%rd125];
	add.s64 	%rd126, %rd2, %rd124;
	ld.global.nc.f32 	%f52, [%rd126];
	add.s64 	%rd127, %rd1, %rd124;
	ld.global.nc.f32 	%f54, [%rd127];
$L__BB1_47:
	ld.param.u32 	%r81, [vi_many_series_one_param_f32_param_4];
	div.rn.f32 	%f34, %f52, %f53;
	st.global.f32 	[%rd226], %f34;
	div.rn.f32 	%f35, %f54, %f53;
	st.global.f32 	[%rd227], %f35;
	mul.wide.s32 	%rd128, %r81, 4;
	add.s64 	%rd226, %rd226, %rd128;
	add.s64 	%rd227, %rd227, %rd128;
	mov.u32 	%r92, %r45;
$L__BB1_48:
	setp.eq.s32 	%p24, %r39, %r45;
	@%p24 bra 	$L__BB1_57;
	ld.param.u32 	%r82, [vi_many_series_one_param_f32_param_4];
	sub.s32 	%r58, %r92, %r40;
	mul.lo.s32 	%r59, %r82, %r58;
	add.s32 	%r60, %r59, %r82;
	add.s32 	%r97, %r1, %r60;
	add.s32 	%r96, %r1, %r59;
	mul.lo.s32 	%r61, %r92, %r82;
	add.s32 	%r62, %r61, %r82;
	add.s32 	%r95, %r1, %r62;
	add.s32 	%r94, %r1, %r61;
	mul.wide.s32 	%rd130, %r82, 4;
	add.s64 	%rd47, %rd227, %rd130;
	add.s64 	%rd48, %rd226, %rd130;
	mov.b64 	%rd231, 0;
$L__BB1_50:
	setp.lt.s32 	%p25, %r92, %r40;
	@%p25 bra 	$L__BB1_52;
	mul.wide.s32 	%rd131, %r94, 4;
	add.s64 	%rd132, %rd3, %rd131;
	ld.global.nc.f32 	%f36, [%rd132];
	mul.wide.s32 	%rd133, %r96, 4;
	add.s64 	%rd134, %rd3, %rd133;
	ld.global.nc.f32 	%f37, [%rd134];
	sub.f32 	%f56, %f36, %f37;
	add.s64 	%rd135, %rd2, %rd131;
	ld.global.nc.f32 	%f38, [%rd135];
	add.s64 	%rd136, %rd2, %rd133;
	ld.global.nc.f32 	%f39, [%rd136];
	sub.f32 	%f55, %f38, %f39;
	add.s64 	%rd137, %rd1, %rd131;
	ld.global.nc.f32 	%f40, [%rd137];
	add.s64 	%rd138, %rd1, %rd133;
	ld.global.nc.f32 	%f41, [%rd138];
	sub.f32 	%f57, %f40, %f41;
	bra.uni 	$L__BB1_53;
$L__BB1_52:
	mul.wide.s32 	%rd139, %r94, 4;
	add.s64 	%rd140, %rd3, %rd139;
	ld.global.nc.f32 	%f56, [%rd140];
	add.s64 	%rd141, %rd2, %rd139;
	ld.global.nc.f32 	%f55, [%rd141];
	add.s64 	%rd142, %rd1, %rd139;
	ld.global.nc.f32 	%f57, [%rd142];
$L__BB1_53:
	div.rn.f32 	%f42, %f55, %f56;
	add.s64 	%rd143, %rd226, %rd231;
	st.global.f32 	[%rd143], %f42;
	div.rn.f32 	%f43, %f57, %f56;
	add.s64 	%rd144, %rd227, %rd231;
	st.global.f32 	[%rd144], %f43;
	add.s32 	%r30, %r92, 1;
	setp.lt.s32 	%p26, %r30, %r40;
	@%p26 bra 	$L__BB1_55;
	mul.wide.s32 	%rd145, %r95, 4;
	add.s64 	%rd146, %rd3, %rd145;
	ld.global.nc.f32 	%f44, [%rd146];
	mul.wide.s32 	%rd147, %r97, 4;
	add.s64 	%rd148, %rd3, %rd147;
	ld.global.nc.f32 	%f45, [%rd148];
	sub.f32 	%f59, %f44, %f45;
	add.s64 	%rd149, %rd2, %rd145;
	ld.global.nc.f32 	%f46, [%rd149];
	add.s64 	%rd150, %rd2, %rd147;
	ld.global.nc.f32 	%f47, [%rd150];
	sub.f32 	%f58, %f46, %f47;
	add.s64 	%rd151, %rd1, %rd145;
	ld.global.nc.f32 	%f48, [%rd151];
	add.s64 	%rd152, %rd1, %rd147;
	ld.global.nc.f32 	%f49, [%rd152];
	sub.f32 	%f60, %f48, %f49;
	bra.uni 	$L__BB1_56;
$L__BB1_55:
	mul.wide.s32 	%rd153, %r95, 4;
	add.s64 	%rd154, %rd3, %rd153;
	ld.global.nc.f32 	%f59, [%rd154];
	add.s64 	%rd155, %rd2, %rd153;
	ld.global.nc.f32 	%f58, [%rd155];
	add.s64 	%rd156, %rd1, %rd153;
	ld.global.nc.f32 	%f60, [%rd156];
$L__BB1_56:
	ld.param.u32 	%r83, [vi_many_series_one_param_f32_param_4];
	div.rn.f32 	%f50, %f58, %f59;
	add.s64 	%rd157, %rd48, %rd231;
	st.global.f32 	[%rd157], %f50;
	div.rn.f32 	%f51, %f60, %f59;
	add.s64 	%rd158, %rd47, %rd231;
	st.global.f32 	[%rd158], %f51;
	shl.b32 	%r63, %r83, 1;
	add.s32 	%r97, %r97, %r63;
	add.s32 	%r96, %r96, %r63;
	add.s32 	%r95, %r95, %r63;
	add.s32 	%r94, %r94, %r63;
	mul.wide.s32 	%rd159, %r83, 8;
	add.s64 	%rd231, %rd231, %rd159;
	add.s32 	%r92, %r30, 1;
	setp.eq.s32 	%p27, %r92, %r39;
	@%p27 bra 	$L__BB1_57;
	bra.uni 	$L__BB1_50;
$L__BB1_57:
	ret;

}


// ===== COMPILED SASS (sm_100) =====

	.target	sm_100

	.elftype	@"ET_EXEC"


//--------------------- .note.nv.tkinfo           --------------------------
	.section	.note.nv.tkinfo,"",@"SHT_NOTE"
	.sectionflags	@"SHF_NOTE_NV_TKINFO"
	.tkinfo
        /*0018*/ 	.word	0x00000002
        /*0030*/ 	.string	""
        /*0030*/ 	.string	"ptxas"
        /*0030*/ 	.string	"Cuda compilation tools, release 13.0, V13.0.88"
        /*0030*/ 	.string	"Build cuda_13.0.r13.0/compiler.36424714_0"
        /*0030*/ 	.string	"-arch sm_100 -m 64 "



//--------------------- .note.nv.cuinfo           --------------------------
	.section	.note.nv.cuinfo,"",@"SHT_NOTE"
	.sectionflags	@"SHF_NOTE_NV_CUINFO"
        /*0018*/ 	.short	0x0002
        /*001a*/ 	.short	0x0064
        /*001c*/ 	.short	0x0082
	.zero		2


//--------------------- .nv.info                  --------------------------
	.section	.nv.info,"",@"SHT_CUDA_INFO"
	.align	4


	//----- nvinfo : EIATTR_REGCOUNT
	.align		4
        /*0000*/ 	.byte	0x04, 0x2f
        /*0002*/ 	.short	(.L_1 - .L_0)
	.align		4
.L_0:
        /*0004*/ 	.word	index@(vi_batch_f32)
        /*0008*/ 	.word	0x00000020


	//----- nvinfo : EIATTR_FRAME_SIZE
	.align		4
.L_1:
        /*000c*/ 	.byte	0x04, 0x11
        /*000e*/ 	.short	(.L_3 - .L_2)
	.align		4
.L_2:
        /*0010*/ 	.word	index@($__internal_1_$__cuda_sm3x_div_rn_noftz_f32_slowpath)
        /*0014*/ 	.word	0x00000000


	//----- nvinfo : EIATTR_FRAME_SIZE
	.align		4
.L_3:
        /*0018*/ 	.byte	0x04, 0x11
        /*001a*/ 	.short	(.L_5 - .L_4)
	.align		4
.L_4:
        /*001c*/ 	.word	index@(vi_batch_f32)
        /*0020*/ 	.word	0x00000000


	//----- nvinfo : EIATTR_REGCOUNT
	.align		4
.L_5:
        /*0024*/ 	.byte	0x04, 0x2f
        /*0026*/ 	.short	(.L_7 - .L_6)
	.align		4
.L_6:
        /*0028*/ 	.word	index@(vi_many_series_one_param_f32)
        /*002c*/ 	.word	0x00000028


	//----- nvinfo : EIATTR_FRAME_SIZE
	.align		4
.L_7:
        /*0030*/ 	.byte	0x04, 0x11
        /*0032*/ 	.short	(.L_9 - .L_8)
	.align		4
.L_8:
        /*0034*/ 	.word	index@($__internal_0_$__cuda_sm3x_div_rn_noftz_f32_slowpath)
        /*0038*/ 	.word	0x00000000


	//----- nvinfo : EIATTR_FRAME_SIZE
	.align		4
.L_9:
        /*003c*/ 	.byte	0x04, 0x11
        /*003e*/ 	.short	(.L_11 - .L_10)
	.align		4
.L_10:
        /*0040*/ 	.word	index@(vi_many_series_one_param_f32)
        /*0044*/ 	.word	0x00000000


	//----- nvinfo : EIATTR_MIN_STACK_SIZE
	.align		4
.L_11:
        /*0048*/ 	.byte	0x04, 0x12
        /*004a*/ 	.short	(.L_13 - .L_12)
	.align		4
.L_12:
        /*004c*/ 	.word	index@(vi_many_series_one_param_f32)
        /*0050*/ 	.word	0x00000000


	//----- nvinfo : EIATTR_MIN_STACK_SIZE
	.align		4
.L_13:
        /*0054*/ 	.byte	0x04, 0x12
        /*0056*/ 	.short	(.L_15 - .L_14)
	.align		4
.L_14:
        /*0058*/ 	.word	index@(vi_batch_f32)
        /*005c*/ 	.word	0x00000000
.L_15:


//--------------------- .nv.compat                --------------------------
	.section	.nv.compat,"",@"SHT_CUDA_COMPAT_INFO"
	.align	4
        /*0000*/ 	.byte	0x02, 0x09, 0x00, 0x00, 0x02, 0x02, 0x01, 0x00, 0x02, 0x05, 0x05, 0x00, 0x03, 0x07, 0x01, 0x01
        /*0010*/ 	.byte	0x02, 0x03, 0x00, 0x00, 0x02, 0x06, 0x01, 0x00, 0x04, 0x0b, 0x08, 0x00, 0x01, 0x00, 0x00, 0x00
        /*0020*/ 	.byte	0x00, 0x00, 0x00, 0x00


//--------------------- .nv.info.vi_many_series_one_param_f32 --------------------------
	.section	.nv.info.vi_many_series_one_param_f32,"",@"SHT_CUDA_INFO"
	.sectionflags	@""
	.align	4


	//----- nvinfo : EIATTR_CUDA_API_VERSION
	.align		4
        /*0000*/ 	.byte	0x04, 0x37
        /*0002*/ 	.short	(.L_17 - .L_16)
.L_16:
        /*0004*/ 	.word	0x00000082


	//----- nvinfo : EIATTR_KPARAM_INFO
	.align		4
.L_17:
        /*0008*/ 	.byte	0x04, 0x17
        /*000a*/ 	.short	(.L_19 - .L_18)
.L_18:
        /*000c*/ 	.word	0x00000000
        /*0010*/ 	.short	0x0008
        /*0012*/ 	.short	0x0038
        /*0014*/ 	.byte	0x00, 0xf5, 0x21, 0x00


	//----- nvinfo : EIATTR_KPARAM_INFO
	.align		4
.L_19:
        /*0018*/ 	.byte	0x04, 0x17
        /*001a*/ 	.short	(.L_21 - .L_20)
.L_20:
        /*001c*/ 	.word	0x00000000
        /*0020*/ 	.short	0x0007
        /*0022*/ 	.short	0x0030
        /*0024*/ 	.byte	0x00, 0xf5, 0x21, 0x00


	//----- nvinfo : EIATTR_KPARAM_INFO
	.align		4
.L_21:
        /*0028*/ 	.byte	0x04, 0x17
        /*002a*/ 	.short	(.L_23 - .L_22)
.L_22:
        /*002c*/ 	.word	0x00000000
        /*0030*/ 	.short	0x0006
        /*0032*/ 	.short	0x0028
        /*0034*/ 	.byte	0x00, 0xf0, 0x11, 0x00


	//----- nvinfo : EIATTR_KPARAM_INFO
	.align		4
.L_23:
        /*0038*/ 	.byte	0x04, 0x17
        /*003a*/ 	.short	(.L_25 - .L_24)
.L_24:
        /*003c*/ 	.word	0x00000000
        /*0040*/ 	.short	0x0005
        /*0042*/ 	.short	0x0024
        /*0044*/ 	.byte	0x00, 0xf0, 0x11, 0x00


	//----- nvinfo : EIATTR_KPARAM_INFO
	.align		4
.L_25:
        /*0048*/ 	.byte	0x04, 0x17
        /*004a*/ 	.short	(.L_27 - .L_26)
.L_26:
        /*004c*/ 	.word	0x00000000
        /*0050*/ 	.short	0x0004
        /*0052*/ 	.short	0x0020
        /*0054*/ 	.byte	0x00, 0xf0, 0x11, 0x00


	//----- nvinfo : EIATTR_KPARAM_INFO
	.align		4
.L_27:
        /*0058*/ 	.byte	0x04, 0x17
        /*005a*/ 	.short	(.L_29 - .L_28)
.L_28:
        /*005c*/ 	.word	0x00000000
        /*0060*/ 	.short	0x0003
        /*0062*/ 	.short	0x0018
        /*0064*/ 	.byte	0x00, 0xf5, 0x21, 0x00


	//----- nvinfo : EIATTR_KPARAM_INFO
	.align		4
.L_29:
        /*0068*/ 	.byte	0x04, 0x17
        /*006a*/ 	.short	(.L_31 - .L_30)
.L_30:
        /*006c*/ 	.word	0x00000000
        /*0070*/ 	.short	0x0002
        /*0072*/ 	.short	0x0010
        /*0074*/ 	.byte	0x00, 0xf5, 0x21, 0x00


	//----- nvinfo : EIATTR_KPARAM_INFO
	.align		4
.L_31:
        /*0078*/ 	.byte	0x04, 0x17
        /*007a*/ 	.short	(.L_33 - .L_32)
.L_32:
        /*007c*/ 	.word	0x00000000
        /*0080*/ 	.short	0x0001
        /*0082*/ 	.short	0x0008
        /*0084*/ 	.byte	0x00, 0xf5, 0x21, 0x00


	//----- nvinfo : EIATTR_KPARAM_INFO
	.align		4
.L_33:
        /*0088*/ 	.byte	0x04, 0x17
        /*008a*/ 	.short	(.L_35 - .L_34)
.L_34:
        /*008c*/ 	.word	0x00000000
        /*0090*/ 	.short	0x0000
        /*0092*/ 	.short	0x0000
        /*0094*/ 	.byte	0x00, 0xf5, 0x21, 0x00


	//----- nvinfo : EIATTR_SPARSE_MMA_MASK
	.align		4
.L_35:
        /*0098*/ 	.byte	0x03, 0x50
        /*009a*/ 	.short	0x0000


	//----- nvinfo : EIATTR_MAXREG_COUNT
	.align		4
        /*009c*/ 	.byte	0x03, 0x1b
        /*009e*/ 	.short	0x00ff


	//----- nvinfo : EIATTR_MERCURY_ISA_VERSION
	.align		4
        /*00a0*/ 	.byte	0x03, 0x5f
        /*00a2*/ 	.short	0x0101


	//----- nvinfo : EIATTR_VRC_CTA_INIT_COUNT
	.align		4
        /*00a4*/ 	.byte	0x02, 0x4a
	.zero		1
	.zero		1


	//----- nvinfo : EIATTR_EXIT_INSTR_OFFSETS
	.align		4
        /*00a8*/ 	.byte	0x04, 0x1c
        /*00aa*/ 	.short	(.L_37 - .L_36)


	//   ....[0]....
.L_36:
        /*00ac*/ 	.word	0x00000080


	//   ....[1]....
        /*00b0*/ 	.word	0x00000200


	//   ....[2]....
        /*00b4*/ 	.word	0x00000560


	//   ....[3]....
        /*00b8*/ 	.word	0x000006d0


	//   ....[4]....
        /*00bc*/ 	.word	0x000007b0


	//   ....[5]....
        /*00c0*/ 	.word	0x000007f0


	//   ....[6]....
        /*00c4*/ 	.word	0x00000840


	//   ....[7]....
        /*00c8*/ 	.word	0x00000bd0


	//   ....[8]....
        /*00cc*/ 	.word	0x00000d40


	//   ....[9]....
        /*00d0*/ 	.word	0x00000e20


	//   ....[10]....
        /*00d4*/ 	.word	0x00000e60


	//   ....[11]....
        /*00d8*/ 	.word	0x000015b0


	//   ....[12]....
        /*00dc*/ 	.word	0x00001a00


	//   ....[13]....
        /*00e0*/ 	.word	0x00002260


	//----- nvinfo : EIATTR_CRS_STACK_SIZE
	.align		4
.L_37:
        /*00e4*/ 	.byte	0x04, 0x1e
        /*00e6*/ 	.short	(.L_39 - .L_38)
.L_38:
        /*00e8*/ 	.word	0x00000000


	//----- nvinfo : EIATTR_CBANK_PARAM_SIZE
	.align		4
.L_39:
        /*00ec*/ 	.byte	0x03, 0x19
        /*00ee*/ 	.short	0x0040


	//----- nvinfo : EIATTR_PARAM_CBANK
	.align		4
        /*00f0*/ 	.byte	0x04, 0x0a
        /*00f2*/ 	.short	(.L_41 - .L_40)
	.align		4
.L_40:
        /*00f4*/ 	.word	index@(.nv.constant0.vi_many_series_one_param_f32)
        /*00f8*/ 	.short	0x0380
        /*00fa*/ 	.short	0x0040


	//----- nvinfo : EIATTR_SW_WAR
	.align		4
.L_41:
        /*00fc*/ 	.byte	0x04, 0x36
        /*00fe*/ 	.short	(.L_43 - .L_42)
.L_42:
        /*0100*/ 	.word	0x00000008
.L_43:


//--------------------- .nv.info.vi_batch_f32     --------------------------
	.section	.nv.info.vi_batch_f32,"",@"SHT_CUDA_INFO"
	.sectionflags	@""
	.align	4


	//----- nvinfo : EIATTR_CUDA_API_VERSION
	.align		4
        /*0000*/ 	.byte	0x04, 0x37
        /*0002*/ 	.short	(.L_45 - .L_44)
.L_44:
        /*0004*/ 	.word	0x00000082


	//----- nvinfo : EIATTR_KPARAM_INFO
	.align		4
.L_45:
        /*0008*/ 	.byte	0x04, 0x17
        /*000a*/ 	.short	(.L_47 - .L_46)
.L_46:
        /*000c*/ 	.word	0x00000000
        /*0010*/ 	.short	0x0008
        /*0012*/ 	.short	0x0038
        /*0014*/ 	.byte	0x00, 0xf5, 0x21, 0x00


	//----- nvinfo : EIATTR_KPARAM_INFO
	.align		4
.L_47:
        /*0018*/ 	.byte	0x04, 0x17
        /*001a*/ 	.short	(.L_49 - .L_48)
.L_48:
        /*001c*/ 	.word	0x00000000
        /*0020*/ 	.short	0x0007
        /*0022*/ 	.short	0x0030
        /*0024*/ 	.byte	0x00, 0xf5, 0x21, 0x00


	//----- nvinfo : EIATTR_KPARAM_INFO
	.align		4
.L_49:
        /*0028*/ 	.byte	0x04, 0x17
        /*002a*/ 	.short	(.L_51 - .L_50)
.L_50:
        /*002c*/ 	.word	0x00000000
        /*0030*/ 	.short	0x0006
        /*0032*/ 	.short	0x0028
        /*0034*/ 	.byte	0x00, 0xf0, 0x11, 0x00


	//----- nvinfo : EIATTR_KPARAM_INFO
	.align		4
.L_51:
        /*0038*/ 	.byte	0x04, 0x17
        /*003a*/ 	.short	(.L_53 - .L_52)
.L_52:
        /*003c*/ 	.word	0x00000000
        /*0040*/ 	.short	0x0005
        /*0042*/ 	.short	0x0024
        /*0044*/ 	.byte	0x00, 0xf0, 0x11, 0x00


	//----- nvinfo : EIATTR_KPARAM_INFO
	.align		4
.L_53:
        /*0048*/ 	.byte	0x04, 0x17
        /*004a*/ 	.short	(.L_55 - .L_54)
.L_54:
        /*004c*/ 	.word	0x00000000
        /*0050*/ 	.short	0x0004
        /*0052*/ 	.short	0x0020
        /*0054*/ 	.byte	0x00, 0xf0, 0x11, 0x00


	//----- nvinfo : EIATTR_KPARAM_INFO
	.align		4
.L_55:
        /*0058*/ 	.byte	0x04, 0x17
        /*005a*/ 	.short	(.L_57 - .L_56)
.L_56:
        /*005c*/ 	.word	0x00000000
        /*0060*/ 	.short	0x0003
        /*0062*/ 	.short	0x0018
        /*0064*/ 	.byte	0x00, 0xf5, 0x21, 0x00


	//----- nvinfo : EIATTR_KPARAM_INFO
	.align		4
.L_57:
        /*0068*/ 	.byte	0x04, 0x17
        /*006a*/ 	.short	(.L_59 - .L_58)
.L_58:
        /*006c*/ 	.word	0x00000000
        /*0070*/ 	.short	0x0002
        /*0072*/ 	.short	0x0010
        /*0074*/ 	.byte	0x00, 0xf5, 0x21, 0x00


	//----- nvinfo : EIATTR_KPARAM_INFO
	.align		4
.L_59:
        /*0078*/ 	.byte	0x04, 0x17
        /*007a*/ 	.short	(.L_61 - .L_60)
.L_60:
        /*007c*/ 	.word	0x00000000
        /*0080*/ 	.short	0x0001
        /*0082*/ 	.short	0x0008
        /*0084*/ 	.byte	0x00, 0xf5, 0x21, 0x00


	//----- nvinfo : EIATTR_KPARAM_INFO
	.align		4
.L_61:
        /*0088*/ 	.byte	0x04, 0x17
        /*008a*/ 	.short	(.L_63 - .L_62)
.L_62:
        /*008c*/ 	.word	0x00000000
        /*0090*/ 	.short	0x0000
        /*0092*/ 	.short	0x0000
        /*0094*/ 	.byte	0x00, 0xf5, 0x21, 0x00


	//----- nvinfo : EIATTR_SPARSE_MMA_MASK
	.align		4
.L_63:
        /*0098*/ 	.byte	0x03, 0x50
        /*009a*/ 	.short	0x0000


	//----- nvinfo : EIATTR_MAXREG_COUNT
	.align		4
        /*009c*/ 	.byte	0x03, 0x1b
        /*009e*/ 	.short	0x00ff


	//----- nvinfo : EIATTR_MERCURY_ISA_VERSION
	.align		4
        /*00a0*/ 	.byte	0x03, 0x5f
        /*00a2*/ 	.short	0x0101


	//----- nvinfo : EIATTR_VRC_CTA_INIT_COUNT
	.align		4
        /*00a4*/ 	.byte	0x02, 0x4a
	.zero		1
	.zero		1


	//----- nvinfo : EIATTR_EXIT_INSTR_OFFSETS
	.align		4
        /*00a8*/ 	.byte	0x04, 0x1c
        /*00aa*/ 	.short	(.L_65 - .L_64)


	//   ....[0]....
.L_64:
        /*00ac*/ 	.word	0x00000070


	//   ....[1]....
        /*00b0*/ 	.word	0x00000190


	//   ....[2]....
        /*00b4*/ 	.word	0x00000450


	//   ....[3]....
        /*00b8*/ 	.word	0x00000570


	//   ....[4]....
        /*00bc*/ 	.word	0x00000640


	//   ....[5]....
        /*00c0*/ 	.word	0x000006a0


	//   ....[6]....
        /*00c4*/ 	.word	0x000006f0


	//   ....[7]....
        /*00c8*/ 	.word	0x000009b0


	//   ....[8]....
        /*00cc*/ 	.word	0x00000ad0


	//   ....[9]....
        /*00d0*/ 	.word	0x00000ba0


	//   ....[10]....
        /*00d4*/ 	.word	0x00000c00


	//   ....[11]....
        /*00d8*/ 	.word	0x000011b0


	//   ....[12]....
        /*00dc*/ 	.word	0x00001600


	//   ....[13]....
        /*00e0*/ 	.word	0x00001e90


	//----- nvinfo : EIATTR_CRS_STACK_SIZE
	.align		4
.L_65:
        /*00e4*/ 	.byte	0x04, 0x1e
        /*00e6*/ 	.short	(.L_67 - .L_66)
.L_66:
        /*00e8*/ 	.word	0x00000000


	//----- nvinfo : EIATTR_CBANK_PARAM_SIZE
	.align		4
.L_67:
        /*00ec*/ 	.byte	0x03, 0x19
        /*00ee*/ 	.short	0x0040


	//----- nvinfo : EIATTR_PARAM_CBANK
	.align		4
        /*00f0*/ 	.byte	0x04, 0x0a
        /*00f2*/ 	.short	(.L_69 - .L_68)
	.align		4
.L_68:
        /*00f4*/ 	.word	index@(.nv.constant0.vi_batch_f32)
        /*00f8*/ 	.short	0x0380
        /*00fa*/ 	.short	0x0040


	//----- nvinfo : EIATTR_SW_WAR
	.align		4
.L_69:
        /*00fc*/ 	.byte	0x04, 0x36
        /*00fe*/ 	.short	(.L_71 - .L_70)
.L_70:
        /*0100*/ 	.word	0x00000008
.L_71:


//--------------------- .nv.callgraph             --------------------------
	.section	.nv.callgraph,"",@"SHT_CUDA_CALLGRAPH"
	.align	4
	.sectionentsize	8
	.align		4
        /*0000*/ 	.word	0x00000000
	.align		4
        /*0004*/ 	.word	0xffffffff
	.align		4
        /*0008*/ 	.word	0x00000000
	.align		4
        /*000c*/ 	.word	0xfffffffe
	.align		4
        /*0010*/ 	.word	0x00000000
	.align		4
        /*0014*/ 	.word	0xfffffffd
	.align		4
        /*0018*/ 	.word	0x00000000
	.align		4
        /*001c*/ 	.word	0xfffffffc


//--------------------- .text.vi_many_series_one_param_f32 --------------------------
	.section	.text.vi_many_series_one_param_f32,"ax",@progbits
	.align	128
        .global         vi_many_series_one_param_f32
        .type           vi_many_series_one_param_f32,@function
        .size           vi_many_series_one_param_f32,(.L_x_94 - vi_many_series_one_param_f32)
        .other          vi_many_series_one_param_f32,@"STO_CUDA_ENTRY STV_DEFAULT"
vi_many_series_one_param_f32:
.text.vi_many_series_one_param_f32:
[----:B------:R-:W-:Y:S01]  /*0000*/  LDC R1, c[0x0][0x37c] ;  /* 0x0000df00ff017b82 */ /* 0x000fe20000000800 */
[----:B------:R-:W0:Y:S07]  /*0010*/  S2R R3, SR_TID.X ;  /* 0x0000000000037919 */ /* 0x000e2e0000002100 */
[----:B------:R-:W0:Y:S01]  /*0020*/  S2UR UR4, SR_CTAID.X ;  /* 0x00000000000479c3 */ /* 0x000e220000002500 */
[----:B------:R-:W1:Y:S07]  /*0030*/  LDCU UR5, c[0x0][0x3a0] ;  /* 0x00007400ff0577ac */ /* 0x000e6e0008000800 */
[----:B------:R-:W0:Y:S02]  /*0040*/  LDC R0, c[0x0][0x360] ;  /* 0x0000d800ff007b82 */ /* 0x000e240000000800 */
[----:B0-----:R-:W-:Y:S01]  /*0050*/  IMAD R0, R0, UR4, R3 ;  /* 0x0000000400007c24 */ /* 0x001fe2000f8e0203 */
[----:B-1----:R-:W-:-:S04]  /*0060*/  MOV R3, UR5 ;  /* 0x0000000500037c02 */ /* 0x002fc80008000f00 */
[----:B------:R-:W-:-:S13]  /*0070*/  ISETP.GE.AND P0, PT, R0, R3, PT ;  /* 0x000000030000720c */ /* 0x000fda0003f06270 */
[----:B------:R-:W-:Y:S05]  /*0080*/  @P0 EXIT ;  /* 0x000000000000094d */ /* 0x000fea0003800000 */
[----:B------:R-:W0:Y:S01]  /*0090*/  LDCU.64 UR6, c[0x0][0x398] ;  /* 0x00007300ff0677ac */ /* 0x000e220008000a00 */
[----:B------:R-:W-:Y:S01]  /*00a0*/  IMAD.WIDE R22, R0, 0x4, RZ ;  /* 0x0000000400167825 */ /* 0x000fe200078e02ff */
[----:B------:R-:W1:Y:S01]  /*00b0*/  LDC R6, c[0x0][0x3a8] ;  /* 0x0000ea00ff067b82 */ /* 0x000e620000000800 */
[----:B------:R-:W2:Y:S01]  /*00c0*/  LDCU.64 UR4, c[0x0][0x358] ;  /* 0x00006b00ff0477ac */ /* 0x000ea20008000a00 */
[----:B------:R-:W3:Y:S06]  /*00d0*/  LDCU.128 UR8, c[0x0][0x3b0] ;  /* 0x00007600ff0877ac */ /* 0x000eec0008000c00 */
[----:B------:R-:W1:Y:S01]  /*00e0*/  LDC R13, c[0x0][0x3a4] ;  /* 0x0000e900ff0d7b82 */ /* 0x000e620000000800 */
[----:B0-----:R-:W-:-:S04]  /*00f0*/  IADD3 R4, P0, PT, R22, UR6, RZ ;  /* 0x0000000616047c10 */ /* 0x001fc8000ff1e0ff */
[C---:B------:R-:W-:Y:S01]  /*0100*/  IADD3.X R5, PT, PT, R23.reuse, UR7, RZ, P0, !PT ;  /* 0x0000000717057c10 */ /* 0x040fe200087fe4ff */
[----:B------:R-:W0:Y:S04]  /*0110*/  LDCU UR7, c[0x0][0x3a0] ;  /* 0x00007400ff0777ac */ /* 0x000e280008000800 */
[----:B--2---:R-:W2:Y:S01]  /*0120*/  LDG.E.CONSTANT R4, desc[UR4][R4.64] ;  /* 0x0000000404047981 */ /* 0x004ea2000c1e9900 */
[C---:B---3--:R-:W-:Y:S01]  /*0130*/  IADD3 R10, P3, PT, R22.reuse, UR8, RZ ;  /* 0x00000008160a7c10 */ /* 0x048fe2000ff7e0ff */
[----:B------:R-:W-:Y:S01]  /*0140*/  IMAD.MOV.U32 R2, RZ, RZ, R23 ;  /* 0x000000ffff027224 */ /* 0x000fe200078e0017 */
[----:B------:R-:W-:Y:S02]  /*0150*/  IADD3 R8, P2, PT, R22, UR10, RZ ;  /* 0x0000000a16087c10 */ /* 0x000fe4000ff5e0ff */
[----:B------:R-:W-:-:S02]  /*0160*/  IADD3.X R11, PT, PT, R23, UR9, RZ, P3, !PT ;  /* 0x00000009170b7c10 */ /* 0x000fc40009ffe4ff */
[CC--:B-1----:R-:W-:Y:S02]  /*0170*/  ISETP.GT.AND P0, PT, R6.reuse, R13.reuse, PT ;  /* 0x0000000d0600720c */ /* 0x0c2fe40003f04270 */
[----:B------:R-:W-:Y:S02]  /*0180*/  IADD3.X R9, PT, PT, R23, UR11, RZ, P2, !PT ;  /* 0x0000000b17097c10 */ /* 0x000fe400097fe4ff */
[----:B------:R-:W-:Y:S02]  /*0190*/  ISETP.LT.OR P0, PT, R6, 0x1, P0 ;  /* 0x000000010600780c */ /* 0x000fe40000701670 */
[----:B------:R-:W-:Y:S02]  /*01a0*/  MOV R7, R22 ;  /* 0x0000001600077202 */ /* 0x000fe40000000f00 */
[----:B--2---:R-:W-:-:S04]  /*01b0*/  ISETP.GE.AND P1, PT, R4, R13, PT ;  /* 0x0000000d0400720c */ /* 0x004fc80003f26270 */
[----:B------:R-:W-:-:S04]  /*01c0*/  ISETP.LT.OR P1, PT, R4, RZ, P1 ;  /* 0x000000ff0400720c */ /* 0x000fc80000f21670 */
[----:B------:R-:W-:-:S13]  /*01d0*/  PLOP3.LUT P0, PT, P0, P1, PT, 0xf8, 0x8f ;  /* 0x00000000008f781c */ /* 0x000fda0000703f70 */
[----:B0-----:R-:W-:Y:S05]  /*01e0*/  @!P0 BRA `(.L_x_0) ;  /* 0x0000000400848947 */ /* 0x001fea0003800000 */
[----:B------:R-:W-:-:S13]  /*01f0*/  ISETP.GE.AND P0, PT, R13, 0x1, PT ;  /* 0x000000010d00780c */ /* 0x000fda0003f06270 */
[----:B------:R-:W-:Y:S05]  /*0200*/  @!P0 EXIT ;  /* 0x000000000000894d */ /* 0x000fea0003800000 */
[C---:B------:R-:W-:Y:S02]  /*0210*/  ISETP.GE.U32.AND P0, PT, R13.reuse, 0x8, PT ;  /* 0x000000080d00780c */ /* 0x040fe40003f06070 */
[----:B------:R-:W-:-:S11]  /*0220*/  LOP3.LUT R2, R13, 0x7, RZ, 0xc0, !PT ;  /* 0x000000070d027812 */ /* 0x000fd600078ec0ff */
[----:B------:R-:W-:Y:S05]  /*0230*/  @!P0 BRA `(.L_x_1) ;  /* 0x0000000000c48947 */ /* 0x000fea0003800000 */
[----:B------:R-:W-:Y:S01]  /*0240*/  LOP3.LUT R0, R13, 0x7ffffff8, RZ, 0xc0, !PT ;  /* 0x7ffffff80d007812 */ /* 0x000fe200078ec0ff */
[----:B------:R-:W0:Y:S03]  /*0250*/  LDCU UR6, c[0x0][0x3a0] ;  /* 0x00007400ff0677ac */ /* 0x000e260008000800 */
[----:B------:R-:W-:Y:S01]  /*0260*/  IADD3 R0, PT, PT, -R0, RZ, RZ ;  /* 0x000000ff00007210 */ /* 0x000fe20007ffe1ff */
[----:B------:R-:W1:Y:S01]  /*0270*/  LDCU.128 UR8, c[0x0][0x3b0] ;  /* 0x00007600ff0877ac */ /* 0x000e620008000c00 */
[----:B------:R-:W-:-:S05]  /*0280*/  NOP ;  /* 0x0000000000007918 */ /* 0x000fca0000000000 */
.L_x_2:
[C---:B-1----:R-:W-:Y:S01]  /*0290*/  IADD3 R32, P1, PT, R22.reuse, UR8, RZ ;  /* 0x0000000816207c10 */ /* 0x042fe2000ff3e0ff */
[----:B0-----:R-:W-:Y:S01]  /*02a0*/  IMAD.U32 R3, RZ, RZ, UR6 ;  /* 0x00000006ff037e24 */ /* 0x001fe2000f8e00ff */
[----:B------:R-:W-:Y:S02]  /*02b0*/  IADD3 R30, P0, PT, R22, UR10, RZ ;  /* 0x0000000a161e7c10 */ /* 0x000fe4000ff1e0ff */
[C---:B------:R-:W-:Y:S02]  /*02c0*/  IADD3.X R33, PT, PT, R23.reuse, UR9, RZ, P1, !PT ;  /* 0x0000000917217c10 */ /* 0x040fe40008ffe4ff */
[----:B------:R-:W-:Y:S01]  /*02d0*/  IADD3.X R31, PT, PT, R23, UR11, RZ, P0, !PT ;  /* 0x0000000b171f7c10 */ /* 0x000fe200087fe4ff */
[C---:B------:R-:W-:Y:S01]  /*02e0*/  IMAD.WIDE R22, R3.reuse, 0x20, R22 ;  /* 0x0000002003167825 */ /* 0x040fe200078e0216 */
[----:B--2---:R-:W-:Y:S02]  /*02f0*/  MOV R25, 0x7fffffff ;  /* 0x7fffffff00197802 */ /* 0x004fe40000000f00 */
[----:B------:R-:W-:Y:S01]  /*0300*/  IADD3 R0, PT, PT, R0, 0x8, RZ ;  /* 0x0000000800007810 */ /* 0x000fe20007ffe0ff */
[----:B------:R-:W-:-:S02]  /*0310*/  IMAD.WIDE R34, R3, 0x4, R32 ;  /* 0x0000000403227825 */ /* 0x000fc400078e0220 */
[----:B------:R-:W-:Y:S01]  /*0320*/  STG.E desc[UR4][R32.64], R25 ;  /* 0x0000001920007986 */ /* 0x000fe2000c101904 */
[----:B------:R-:W-:Y:S01]  /*0330*/  ISETP.NE.AND P0, PT, R0, RZ, PT ;  /* 0x000000ff0000720c */ /* 0x000fe20003f05270 */
[C---:B------:R-:W-:Y:S02]  /*0340*/  IMAD.WIDE R4, R3.reuse, 0x4, R30 ;  /* 0x0000000403047825 */ /* 0x040fe400078e021e */
[----:B------:R-:W-:Y:S02]  /*0350*/  STG.E desc[UR4][R30.64], R25 ;  /* 0x000000191e007986 */ /* 0x000fe4000c101904 */
[C---:B------:R-:W-:Y:S02]  /*0360*/  IMAD.WIDE R6, R3.reuse, 0x4, R34 ;  /* 0x0000000403067825 */ /* 0x040fe400078e0222 */
[----:B------:R-:W-:Y:S02]  /*0370*/  STG.E desc[UR4][R34.64], R25 ;  /* 0x0000001922007986 */ /* 0x000fe4000c101904 */
[----:B------:R-:W-:-:S02]  /*0380*/  IMAD.WIDE R8, R3, 0x4, R4 ;  /* 0x0000000403087825 */ /* 0x000fc400078e0204 */
[----:B------:R0:W-:Y:S02]  /*0390*/  STG.E desc[UR4][R4.64], R25 ;  /* 0x0000001904007986 */ /* 0x0001e4000c101904 */
[C---:B------:R-:W-:Y:S02]  /*03a0*/  IMAD.WIDE R10, R3.reuse, 0x4, R6 ;  /* 0x00000004030a7825 */ /* 0x040fe400078e0206 */
[----:B------:R2:W-:Y:S02]  /*03b0*/  STG.E desc[UR4][R6.64], R25 ;  /* 0x0000001906007986 */ /* 0x0005e4000c101904 */
[C---:B------:R-:W-:Y:S02]  /*03c0*/  IMAD.WIDE R12, R3.reuse, 0x4, R8 ;  /* 0x00000004030c7825 */ /* 0x040fe400078e0208 */
[----:B------:R2:W-:Y:S02]  /*03d0*/  STG.E desc[UR4][R8.64], R25 ;  /* 0x0000001908007986 */ /* 0x0005e4000c101904 */
        /* <DEDUP_REMOVED lines=14> */
[----:B0-----:R-:W-:Y:S02]  /*04c0*/  IMAD.WIDE R4, R3, 0x4, R26 ;  /* 0x0000000403047825 */ /* 0x001fe400078e021a */
[----:B------:R2:W-:Y:S04]  /*04d0*/  STG.E desc[UR4][R26.64], R25 ;  /* 0x000000191a007986 */ /* 0x0005e8000c101904 */
[----:B------:R2:W-:Y:S04]  /*04e0*/  STG.E desc[UR4][R36.64], R25 ;  /* 0x0000001924007986 */ /* 0x0005e8000c101904 */
[----:B------:R2:W-:Y:S01]  /*04f0*/  STG.E desc[UR4][R4.64], R25 ;  /* 0x0000001904007986 */ /* 0x0005e2000c101904 */
[----:B------:R-:W-:Y:S05]  /*0500*/  @P0 BRA `(.L_x_2) ;  /* 0xfffffffc00600947 */ /* 0x000fea000383ffff */
[C---:B--2---:R-:W-:Y:S02]  /*0510*/  IADD3 R8, P0, PT, R22.reuse, UR10, RZ ;  /* 0x0000000a16087c10 */ /* 0x044fe4000ff1e0ff */
[----:B------:R-:W-:Y:S02]  /*0520*/  IADD3 R10, P1, PT, R22, UR8, RZ ;  /* 0x00000008160a7c10 */ /* 0x000fe4000ff3e0ff */
[C---:B------:R-:W-:Y:S02]  /*0530*/  IADD3.X R9, PT, PT, R23.reuse, UR11, RZ, P0, !PT ;  /* 0x0000000b17097c10 */ /* 0x040fe400087fe4ff */
[----:B------:R-:W-:-:S09]  /*0540*/  IADD3.X R11, PT, PT, R23, UR9, RZ, P1, !PT ;  /* 0x00000009170b7c10 */ /* 0x000fd20008ffe4ff */
.L_x_1:
[----:B------:R-:W-:-:S13]  /*0550*/  ISETP.NE.AND P0, PT, R2, RZ, PT ;  /* 0x000000ff0200720c */ /* 0x000fda0003f05270 */
[----:B------:R-:W-:Y:S05]  /*0560*/  @!P0 EXIT ;  /* 0x000000000000894d */ /* 0x000fea0003800000 */
[----:B------:R-:W0:Y:S01]  /*0570*/  LDC R0, c[0x0][0x3a4] ;  /* 0x0000e900ff007b82 */ /* 0x000e220000000800 */
[----:B------:R-:W-:Y:S02]  /*0580*/  ISETP.GE.U32.AND P0, PT, R2, 0x4, PT ;  /* 0x000000040200780c */ /* 0x000fe40003f06070 */
[----:B0-----:R-:W-:-:S04]  /*0590*/  LOP3.LUT R20, R0, 0x3, RZ, 0xc0, !PT ;  /* 0x0000000300147812 */ /* 0x001fc800078ec0ff */
[----:B------:R-:W-:-:S07]  /*05a0*/  ISETP.NE.AND P1, PT, R20, RZ, PT ;  /* 0x000000ff1400720c */ /* 0x000fce0003f25270 */
[----:B------:R-:W-:Y:S06]  /*05b0*/  @!P0 BRA `(.L_x_3) ;  /* 0x0000000000448947 */ /* 0x000fec0003800000 */
[----:B------:R-:W-:-:S04]  /*05c0*/  IMAD.WIDE R4, R3, 0x4, R10 ;  /* 0x0000000403047825 */ /* 0x000fc800078e020a */
[----:B------:R-:W-:-:S04]  /*05d0*/  IMAD.WIDE R6, R3, 0x4, R8 ;  /* 0x0000000403067825 */ /* 0x000fc800078e0208 */
[----:B------:R-:W-:Y:S02]  /*05e0*/  IMAD.MOV.U32 R21, RZ, RZ, 0x7fffffff ;  /* 0x7fffffffff157424 */ /* 0x000fe400078e00ff */
[----:B------:R-:W-:-:S03]  /*05f0*/  IMAD.WIDE R12, R3, 0x4, R4 ;  /* 0x00000004030c7825 */ /* 0x000fc600078e0204 */
[----:B------:R0:W-:Y:S01]  /*0600*/  STG.E desc[UR4][R10.64], R21 ;  /* 0x000000150a007986 */ /* 0x0001e2000c101904 */
[----:B------:R-:W-:-:S03]  /*0610*/  IMAD.WIDE R14, R3, 0x4, R6 ;  /* 0x00000004030e7825 */ /* 0x000fc600078e0206 */
[----:B------:R1:W-:Y:S01]  /*0620*/  STG.E desc[UR4][R8.64], R21 ;  /* 0x0000001508007986 */ /* 0x0003e2000c101904 */
[----:B------:R-:W-:-:S03]  /*0630*/  IMAD.WIDE R16, R3, 0x4, R12 ;  /* 0x0000000403107825 */ /* 0x000fc600078e020c */
[----:B------:R2:W-:Y:S01]  /*0640*/  STG.E desc[UR4][R4.64], R21 ;  /* 0x0000001504007986 */ /* 0x0005e2000c101904 */
[----:B------:R-:W-:-:S03]  /*0650*/  IMAD.WIDE R18, R3, 0x4, R14 ;  /* 0x0000000403127825 */ /* 0x000fc600078e020e */
[----:B------:R2:W-:Y:S01]  /*0660*/  STG.E desc[UR4][R6.64], R21 ;  /* 0x0000001506007986 */ /* 0x0005e2000c101904 */
[----:B0-----:R-:W-:-:S03]  /*0670*/  IMAD.WIDE R10, R3, 0x4, R16 ;  /* 0x00000004030a7825 */ /* 0x001fc600078e0210 */
[----:B------:R2:W-:Y:S01]  /*0680*/  STG.E desc[UR4][R12.64], R21 ;  /* 0x000000150c007986 */ /* 0x0005e2000c101904 */
[----:B-1----:R-:W-:-:S03]  /*0690*/  IMAD.WIDE R8, R3, 0x4, R18 ;  /* 0x0000000403087825 */ /* 0x002fc600078e0212 */
[----:B------:R2:W-:Y:S04]  /*06a0*/  STG.E desc[UR4][R14.64], R21 ;  /* 0x000000150e007986 */ /* 0x0005e8000c101904 */
[----:B------:R2:W-:Y:S04]  /*06b0*/  STG.E desc[UR4][R16.64], R21 ;  /* 0x0000001510007986 */ /* 0x0005e8000c101904 */
[----:B------:R2:W-:Y:S02]  /*06c0*/  STG.E desc[UR4][R18.64], R21 ;  /* 0x0000001512007986 */ /* 0x0005e4000c101904 */
.L_x_3:
[----:B------:R-:W-:Y:S05]  /*06d0*/  @!P1 EXIT ;  /* 0x000000000000994d */ /* 0x000fea0003800000 */
[----:B------:R-:W-:Y:S02]  /*06e0*/  ISETP.NE.AND P0, PT, R20, 0x1, PT ;  /* 0x000000011400780c */ /* 0x000fe40003f05270 */
[----:B------:R-:W-:-:S04]  /*06f0*/  LOP3.LUT R0, R0, 0x1, RZ, 0xc0, !PT ;  /* 0x0000000100007812 */ /* 0x000fc800078ec0ff */
[----:B------:R-:W-:-:S07]  /*0700*/  ISETP.NE.U32.AND P1, PT, R0, 0x1, PT ;  /* 0x000000010000780c */ /* 0x000fce0003f25070 */
[----:B------:R-:W-:Y:S06]  /*0710*/  @!P0 BRA `(.L_x_4) ;  /* 0x0000000000248947 */ /* 0x000fec0003800000 */
[----:B--2---:R-:W-:Y:S01]  /*0720*/  MOV R13, 0x7fffffff ;  /* 0x7fffffff000d7802 */ /* 0x004fe20000000f00 */
[----:B------:R-:W-:-:S04]  /*0730*/  IMAD.WIDE R4, R3, 0x4, R10 ;  /* 0x0000000403047825 */ /* 0x000fc800078e020a */
[C---:B------:R-:W-:Y:S01]  /*0740*/  IMAD.WIDE R6, R3.reuse, 0x4, R8 ;  /* 0x0000000403067825 */ /* 0x040fe200078e0208 */
[----:B------:R0:W-:Y:S04]  /*0750*/  STG.E desc[UR4][R10.64], R13 ;  /* 0x0000000d0a007986 */ /* 0x0001e8000c101904 */
[----:B------:R1:W-:Y:S04]  /*0760*/  STG.E desc[UR4][R8.64], R13 ;  /* 0x0000000d08007986 */ /* 0x0003e8000c101904 */
[----:B------:R3:W-:Y:S04]  /*0770*/  STG.E desc[UR4][R4.64], R13 ;  /* 0x0000000d04007986 */ /* 0x0007e8000c101904 */
[----:B------:R3:W-:Y:S01]  /*0780*/  STG.E desc[UR4][R6.64], R13 ;  /* 0x0000000d06007986 */ /* 0x0007e2000c101904 */
[----:B0-----:R-:W-:-:S04]  /*0790*/  IMAD.WIDE R10, R3, 0x4, R4 ;  /* 0x00000004030a7825 */ /* 0x001fc800078e0204 */
[----:B-1----:R-:W-:-:S07]  /*07a0*/  IMAD.WIDE R8, R3, 0x4, R6 ;  /* 0x0000000403087825 */ /* 0x002fce00078e0206 */
.L_x_4:
[----:B------:R-:W-:Y:S05]  /*07b0*/  @P1 EXIT ;  /* 0x000000000000194d */ /* 0x000fea0003800000 */
[----:B------:R-:W-:-:S05]  /*07c0*/  MOV R3, 0x7fffffff ;  /* 0x7fffffff00037802 */ /* 0x000fca0000000f00 */
[----:B------:R-:W-:Y:S04]  /*07d0*/  STG.E desc[UR4][R10.64], R3 ;  /* 0x000000030a007986 */ /* 0x000fe8000c101904 */
[----:B------:R-:W-:Y:S01]  /*07e0*/  STG.E desc[UR4][R8.64], R3 ;  /* 0x0000000308007986 */ /* 0x000fe2000c101904 */
[----:B------:R-:W-:Y:S05]  /*07f0*/  EXIT ;  /* 0x000000000000794d */ /* 0x000fea0003800000 */
.L_x_0:
[----:B------:R-:W-:-:S05]  /*0800*/  IMAD.IADD R5, R13, 0x1, -R4 ;  /* 0x000000010d057824 */ /* 0x000fca00078e0a04 */
[----:B------:R-:W-:-:S13]  /*0810*/  ISETP.GE.AND P0, PT, R5, R6, PT ;  /* 0x000000060500720c */ /* 0x000fda0003f06270 */
[----:B------:R-:W-:Y:S05]  /*0820*/  @P0 BRA `(.L_x_5) ;  /* 0x0000000400900947 */ /* 0x000fea0003800000 */
[----:B------:R-:W-:-:S13]  /*0830*/  ISETP.GE.AND P0, PT, R13, 0x1, PT ;  /* 0x000000010d00780c */ /* 0x000fda0003f06270 */
[----:B------:R-:W-:Y:S05]  /*0840*/  @!P0 EXIT ;  /* 0x000000000000894d */ /* 0x000fea0003800000 */
[C---:B------:R-:W-:Y:S02]  /*0850*/  ISETP.GE.U32.AND P0, PT, R13.reuse, 0x8, PT ;  /* 0x000000080d00780c */ /* 0x040fe40003f06070 */
[----:B------:R-:W-:-:S11]  /*0860*/  LOP3.LUT R24, R13, 0x7, RZ, 0xc0, !PT ;  /* 0x000000070d187812 */ /* 0x000fd600078ec0ff */
[----:B------:R-:W-:Y:S05]  /*0870*/  @!P0 BRA `(.L_x_6) ;  /* 0x0000000000d08947 */ /* 0x000fea0003800000 */
[----:B------:R-:W-:Y:S01]  /*0880*/  LOP3.LUT R2, R13, 0x7ffffff8, RZ, 0xc0, !PT ;  /* 0x7ffffff80d027812 */ /* 0x000fe200078ec0ff */
[----:B------:R-:W0:Y:S01]  /*0890*/  LDCU UR6, c[0x0][0x3a0] ;  /* 0x00007400ff0677ac */ /* 0x000e220008000800 */
[----:B------:R-:W-:Y:S02]  /*08a0*/  MOV R0, R22 ;  /* 0x0000001600007202 */ /* 0x000fe40000000f00 */
[----:B------:R-:W-:Y:S01]  /*08b0*/  IADD3 R2, PT, PT, -R2, RZ, RZ ;  /* 0x000000ff02027210 */ /* 0x000fe20007ffe1ff */
[----:B------:R-:W1:Y:S01]  /*08c0*/  LDCU.128 UR8, c[0x0][0x3b0] ;  /* 0x00007600ff0877ac */ /* 0x000e620008000c00 */
[----:B------:R-:W-:-:S05]  /*08d0*/  NOP ;  /* 0x0000000000007918 */ /* 0x000fca0000000000 */
.L_x_7:
[C---:B-1----:R-:W-:Y:S01]  /*08e0*/  IADD3 R32, P1, PT, R0.reuse, UR8, RZ ;  /* 0x0000000800207c10 */ /* 0x042fe2000ff3e0ff */
[----:B0-----:R-:W-:Y:S01]  /*08f0*/  IMAD.U32 R3, RZ, RZ, UR6 ;  /* 0x00000006ff037e24 */ /* 0x001fe2000f8e00ff */
[----:B------:R-:W-:Y:S01]  /*0900*/  IADD3 R30, P0, PT, R0, UR10, RZ ;  /* 0x0000000a001e7c10 */ /* 0x000fe2000ff1e0ff */
[----:B------:R-:W-:Y:S01]  /*0910*/  IMAD.MOV.U32 R22, RZ, RZ, R0 ;  /* 0x000000ffff167224 */ /* 0x000fe200078e0000 */
[C---:B------:R-:W-:Y:S02]  /*0920*/  IADD3.X R33, PT, PT, R23.reuse, UR9, RZ, P1, !PT ;  /* 0x0000000917217c10 */ /* 0x040fe40008ffe4ff */
[----:B------:R-:W-:Y:S01]  /*0930*/  IADD3.X R31, PT, PT, R23, UR11, RZ, P0, !PT ;  /* 0x0000000b171f7c10 */ /* 0x000fe200087fe4ff */
[C---:B------:R-:W-:Y:S01]  /*0940*/  IMAD.WIDE R22, R3.reuse, 0x20, R22 ;  /* 0x0000002003167825 */ /* 0x040fe200078e0216 */
[----:B--2---:R-:W-:Y:S02]  /*0950*/  MOV R25, 0x7fffffff ;  /* 0x7fffffff00197802 */ /* 0x004fe40000000f00 */
[----:B------:R-:W-:Y:S01]  /*0960*/  IADD3 R2, PT, PT, R2, 0x8, RZ ;  /* 0x0000000802027810 */ /* 0x000fe20007ffe0ff */
[C---:B------:R-:W-:Y:S01]  /*0970*/  IMAD.WIDE R34, R3.reuse, 0x4, R32 ;  /* 0x0000000403227825 */ /* 0x040fe200078e0220 */
[----:B------:R-:W-:Y:S01]  /*0980*/  MOV R0, R22 ;  /* 0x0000001600007202 */ /* 0x000fe20000000f00 */
[----:B------:R-:W-:Y:S01]  /*0990*/  STG.E desc[UR4][R32.64], R25 ;  /* 0x0000001920007986 */ /* 0x000fe2000c101904 */
[----:B------:R-:W-:Y:S01]  /*09a0*/  ISETP.NE.AND P0, PT, R2, RZ, PT ;  /* 0x000000ff0200720c */ /* 0x000fe20003f05270 */
[----:B------:R-:W-:-:S02]  /*09b0*/  IMAD.WIDE R4, R3, 0x4, R30 ;  /* 0x0000000403047825 */ /* 0x000fc400078e021e */
[----:B------:R-:W-:Y:S02]  /*09c0*/  STG.E desc[UR4][R30.64], R25 ;  /* 0x000000191e007986 */ /* 0x000fe4000c101904 */
[C---:B------:R-:W-:Y:S02]  /*09d0*/  IMAD.WIDE R6, R3.reuse, 0x4, R34 ;  /* 0x0000000403067825 */ /* 0x040fe400078e0222 */
[----:B------:R-:W-:Y:S02]  /*09e0*/  STG.E desc[UR4][R34.64], R25 ;  /* 0x0000001922007986 */ /* 0x000fe4000c101904 */
        /* <DEDUP_REMOVED lines=20> */
[----:B0-----:R-:W-:-:S02]  /*0b30*/  IMAD.WIDE R4, R3, 0x4, R26 ;  /* 0x0000000403047825 */ /* 0x001fc400078e021a */
        /* <DEDUP_REMOVED lines=8> */
.L_x_6:
[----:B------:R-:W-:-:S13]  /*0bc0*/  ISETP.NE.AND P0, PT, R24, RZ, PT ;  /* 0x000000ff1800720c */ /* 0x000fda0003f05270 */
[----:B------:R-:W-:Y:S05]  /*0bd0*/  @!P0 EXIT ;  /* 0x000000000000894d */ /* 0x000fea0003800000 */
[----:B------:R-:W0:Y:S01]  /*0be0*/  LDC R0, c[0x0][0x3a4] ;  /* 0x0000e900ff007b82 */ /* 0x000e220000000800 */
[----:B------:R-:W-:Y:S02]  /*0bf0*/  ISETP.GE.U32.AND P0, PT, R24, 0x4, PT ;  /* 0x000000041800780c */ /* 0x000fe40003f06070 */
[----:B0-----:R-:W-:-:S04]  /*0c00*/  LOP3.LUT R2, R0, 0x3, RZ, 0xc0, !PT ;  /* 0x0000000300027812 */ /* 0x001fc800078ec0ff */
[----:B------:R-:W-:-:S07]  /*0c10*/  ISETP.NE.AND P1, PT, R2, RZ, PT ;  /* 0x000000ff0200720c */ /* 0x000fce0003f25270 */
[----:B------:R-:W-:Y:S06]  /*0c20*/  @!P0 BRA `(.L_x_8) ;  /* 0x0000000000448947 */ /* 0x000fec0003800000 */
[----:B------:R-:W-:Y:S01]  /*0c30*/  IMAD.WIDE R4, R3, 0x4, R10 ;  /* 0x0000000403047825 */ /* 0x000fe200078e020a */
[----:B------:R-:W-:-:S03]  /*0c40*/  MOV R21, 0x7fffffff ;  /* 0x7fffffff00157802 */ /* 0x000fc60000000f00 */
[C---:B------:R-:W-:Y:S02]  /*0c50*/  IMAD.WIDE R6, R3.reuse, 0x4, R8 ;  /* 0x0000000403067825 */ /* 0x040fe400078e0208 */
        /* <DEDUP_REMOVED lines=9> */
[C---:B0-----:R-:W-:Y:S02]  /*0cf0*/  IMAD.WIDE R10, R3.reuse, 0x4, R16 ;  /* 0x00000004030a7825 */ /* 0x041fe400078e0210 */
[----:B------:R2:W-:Y:S02]  /*0d00*/  STG.E desc[UR4][R14.64], R21 ;  /* 0x000000150e007986 */ /* 0x0005e4000c101904 */
[----:B-1----:R-:W-:-:S02]  /*0d10*/  IMAD.WIDE R8, R3, 0x4, R18 ;  /* 0x0000000403087825 */ /* 0x002fc400078e0212 */
[----:B------:R2:W-:Y:S04]  /*0d20*/  STG.E desc[UR4][R16.64], R21 ;  /* 0x0000001510007986 */ /* 0x0005e8000c101904 */
[----:B------:R2:W-:Y:S02]  /*0d30*/  STG.E desc[UR4][R18.64], R21 ;  /* 0x0000001512007986 */ /* 0x0005e4000c101904 */
.L_x_8:
[----:B------:R-:W-:Y:S05]  /*0d40*/  @!P1 EXIT ;  /* 0x000000000000994d */ /* 0x000fea0003800000 */
[----:B------:R-:W-:Y:S02]  /*0d50*/  ISETP.NE.AND P0, PT, R2, 0x1, PT ;  /* 0x000000010200780c */ /* 0x000fe40003f05270 */
[----:B------:R-:W-:-:S04]  /*0d60*/  LOP3.LUT R0, R0, 0x1, RZ, 0xc0, !PT ;  /* 0x0000000100007812 */ /* 0x000fc800078ec0ff */
[----:B------:R-:W-:-:S07]  /*0d70*/  ISETP.NE.U32.AND P1, PT, R0, 0x1, PT ;  /* 0x000000010000780c */ /* 0x000fce0003f25070 */
[----:B------:R-:W-:Y:S06]  /*0d80*/  @!P0 BRA `(.L_x_9) ;  /* 0x0000000000248947 */ /* 0x000fec0003800000 */
[----:B--2---:R-:W-:Y:S02]  /*0d90*/  IMAD.MOV.U32 R13, RZ, RZ, 0x7fffffff ;  /* 0x7fffffffff0d7424 */ /* 0x004fe400078e00ff */
[----:B------:R-:W-:-:S03]  /*0da0*/  IMAD.WIDE R4, R3, 0x4, R10 ;  /* 0x0000000403047825 */ /* 0x000fc600078e020a */
[----:B------:R0:W-:Y:S01]  /*0db0*/  STG.E desc[UR4][R10.64], R13 ;  /* 0x0000000d0a007986 */ /* 0x0001e2000c101904 */
[----:B------:R-:W-:-:S03]  /*0dc0*/  IMAD.WIDE R6, R3, 0x4, R8 ;  /* 0x0000000403067825 */ /* 0x000fc600078e0208 */
[----:B------:R1:W-:Y:S04]  /*0dd0*/  STG.E desc[UR4][R8.64], R13 ;  /* 0x0000000d08007986 */ /* 0x0003e8000c101904 */
[----:B------:R3:W-:Y:S04]  /*0de0*/  STG.E desc[UR4][R4.64], R13 ;  /* 0x0000000d04007986 */ /* 0x0007e8000c101904 */
[----:B------:R3:W-:Y:S01]  /*0df0*/  STG.E desc[UR4][R6.64], R13 ;  /* 0x0000000d06007986 */ /* 0x0007e2000c101904 */
[----:B0-----:R-:W-:-:S04]  /*0e00*/  IMAD.WIDE R10, R3, 0x4, R4 ;  /* 0x00000004030a7825 */ /* 0x001fc800078e0204 */
[----:B-1----:R-:W-:-:S07]  /*0e10*/  IMAD.WIDE R8, R3, 0x4, R6 ;  /* 0x0000000403087825 */ /* 0x002fce00078e0206 */
.L_x_9:
[----:B------:R-:W-:Y:S05]  /*0e20*/  @P1 EXIT ;  /* 0x000000000000194d */ /* 0x000fea0003800000 */
[----:B------:R-:W-:-:S05]  /*0e30*/  MOV R3, 0x7fffffff ;  /* 0x7fffffff00037802 */ /* 0x000fca0000000f00 */
[----:B------:R-:W-:Y:S04]  /*0e40*/  STG.E desc[UR4][R10.64], R3 ;  /* 0x000000030a007986 */ /* 0x000fe8000c101904 */
[----:B------:R-:W-:Y:S01]  /*0e50*/  STG.E desc[UR4][R8.64], R3 ;  /* 0x0000000308007986 */ /* 0x000fe2000c101904 */
[----:B------:R-:W-:Y:S05]  /*0e60*/  EXIT ;  /* 0x000000000000794d */ /* 0x000fea0003800000 */
.L_x_5:
[----:B------:R-:W-:Y:S01]  /*0e70*/  IADD3 R4, PT, PT, R4, R6, RZ ;  /* 0x0000000604047210 */ /* 0x000fe20007ffe0ff */
[----:B------:R-:W-:Y:S04]  /*0e80*/  BSSY.RECONVERGENT B0, `(.L_x_10) ;  /* 0x0000070000007945 */ /* 0x000fe80003800200 */
[----:B------:R-:W-:-:S05]  /*0e90*/  VIADD R6, R4, 0xffffffff ;  /* 0xffffffff04067836 */ /* 0x000fca0000000000 */
[----:B------:R-:W-:-:S13]  /*0ea0*/  ISETP.GE.AND P0, PT, R6, 0x1, PT ;  /* 0x000000010600780c */ /* 0x000fda0003f06270 */
[----:B------:R-:W-:Y:S05]  /*0eb0*/  @!P0 BRA `(.L_x_11) ;  /* 0x0000000400b08947 */ /* 0x000fea0003800000 */
[----:B------:R-:W-:Y:S01]  /*0ec0*/  IADD3 R5, PT, PT, R4, -0x2, RZ ;  /* 0xfffffffe04057810 */ /* 0x000fe20007ffe0ff */
[----:B------:R-:W-:Y:S03]  /*0ed0*/  BSSY.RECONVERGENT B1, `(.L_x_12) ;  /* 0x000003c000017945 */ /* 0x000fe60003800200 */
[----:B------:R-:W-:Y:S02]  /*0ee0*/  ISETP.GE.U32.AND P0, PT, R5, 0x7, PT ;  /* 0x000000070500780c */ /* 0x000fe40003f06070 */
[----:B------:R-:W-:-:S11]  /*0ef0*/  LOP3.LUT R5, R6, 0x7, RZ, 0xc0, !PT ;  /* 0x0000000706057812 */ /* 0x000fd600078ec0ff */
[----:B------:R-:W-:Y:S05]  /*0f00*/  @!P0 BRA `(.L_x_13) ;  /* 0x0000000000e08947 */ /* 0x000fea0003800000 */
[----:B------:R-:W0:Y:S01]  /*0f10*/  LDC.64 R8, c[0x0][0x3b0] ;  /* 0x0000ec00ff087b82 */ /* 0x000e220000000a00 */
[----:B------:R-:W-:Y:S01]  /*0f20*/  LOP3.LUT R34, R6, 0x7ffffff8, RZ, 0xc0, !PT ;  /* 0x7ffffff806227812 */ /* 0x000fe200078ec0ff */
[----:B------:R-:W-:Y:S03]  /*0f30*/  BSSY.RECONVERGENT B2, `(.L_x_14) ;  /* 0x000002f000027945 */ /* 0x000fe60003800200 */
[----:B------:R-:W-:-:S03]  /*0f40*/  IADD3 R34, PT, PT, -R34, RZ, RZ ;  /* 0x000000ff22227210 */ /* 0x000fc60007ffe1ff */
[----:B------:R-:W1:Y:S04]  /*0f50*/  LDC.64 R10, c[0x0][0x3b8] ;  /* 0x0000ee00ff0a7b82 */ /* 0x000e680000000a00 */
.L_x_15:
[C---:B0-2---:R-:W-:Y:S01]  /*0f60*/  IADD3 R30, P1, PT, R7.reuse, R8, RZ ;  /* 0x00000008071e7210 */ /* 0x045fe20007f3e0ff */
[----:B------:R-:W-:Y:S01]  /*0f70*/  IMAD.MOV.U32 R35, RZ, RZ, 0x7fffffff ;  /* 0x7fffffffff237424 */ /* 0x000fe200078e00ff */
[----:B-1----:R-:W-:Y:S02]  /*0f80*/  IADD3 R32, P0, PT, R7, R10, RZ ;  /* 0x0000000a07207210 */ /* 0x002fe40007f1e0ff */
[C---:B------:R-:W-:Y:S02]  /*0f90*/  IADD3.X R31, PT, PT, R2.reuse, R9, RZ, P1, !PT ;  /* 0x00000009021f7210 */ /* 0x040fe40000ffe4ff */
[----:B------:R-:W-:Y:S01]  /*0fa0*/  MOV R3, UR7 ;  /* 0x0000000700037c02 */ /* 0x000fe20008000f00 */
[----:B------:R-:W-:Y:S01]  /*0fb0*/  IMAD.X R33, R2, 0x1, R11, P0 ;  /* 0x0000000102217824 */ /* 0x000fe200000e060b */
[----:B------:R-:W-:Y:S01]  /*0fc0*/  IADD3 R34, PT, PT, R34, 0x8, RZ ;  /* 0x0000000822227810 */ /* 0x000fe20007ffe0ff */
[----:B------:R-:W-:Y:S02]  /*0fd0*/  STG.E desc[UR4][R30.64], R35 ;  /* 0x000000231e007986 */ /* 0x000fe4000c101904 */
[C---:B------:R-:W-:Y:S01]  /*0fe0*/  IMAD.WIDE R16, R3.reuse, 0x4, R30 ;  /* 0x0000000403107825 */ /* 0x040fe200078e021e */
[----:B------:R-:W-:Y:S01]  /*0ff0*/  ISETP.NE.AND P0, PT, R34, RZ, PT ;  /* 0x000000ff2200720c */ /* 0x000fe20003f05270 */
[----:B------:R-:W-:Y:S02]  /*1000*/  STG.E desc[UR4][R32.64], R35 ;  /* 0x0000002320007986 */ /* 0x000fe4000c101904 */
[----:B------:R-:W-:-:S02]  /*1010*/  IMAD.WIDE R14, R3, 0x4, R32 ;  /* 0x00000004030e7825 */ /* 0x000fc400078e0220 */
[----:B------:R-:W-:Y:S02]  /*1020*/  STG.E desc[UR4][R16.64], R35 ;  /* 0x0000002310007986 */ /* 0x000fe4000c101904 */
[C---:B------:R-:W-:Y:S02]  /*1030*/  IMAD.WIDE R36, R3.reuse, 0x4, R16 ;  /* 0x0000000403247825 */ /* 0x040fe400078e0210 */
[----:B------:R-:W-:Y:S02]  /*1040*/  STG.E desc[UR4][R14.64], R35 ;  /* 0x000000230e007986 */ /* 0x000fe4000c101904 */
[C---:B------:R-:W-:Y:S02]  /*1050*/  IMAD.WIDE R26, R3.reuse, 0x4, R14 ;  /* 0x00000004031a7825 */ /* 0x040fe400078e020e */
[----:B------:R-:W-:Y:S02]  /*1060*/  STG.E desc[UR4][R36.64], R35 ;  /* 0x0000002324007986 */ /* 0x000fe4000c101904 */
        /* <DEDUP_REMOVED lines=11> */
[----:B------:R2:W-:Y:S01]  /*1120*/  STG.E desc[UR4][R20.64], R35 ;  /* 0x0000002314007986 */ /* 0x0005e2000c101904 */
[----:B0-----:R-:W-:Y:S01]  /*1130*/  MOV R12, R7 ;  /* 0x00000007000c7202 */ /* 0x001fe20000000f00 */
        /* <DEDUP_REMOVED lines=8> */
[----:B------:R-:W-:Y:S02]  /*11c0*/  IMAD.MOV.U32 R13, RZ, RZ, R2 ;  /* 0x000000ffff0d7224 */ /* 0x000fe400078e0002 */
[----:B------:R2:W-:Y:S01]  /*11d0*/  STG.E desc[UR4][R32.64], R35 ;  /* 0x0000002320007986 */ /* 0x0005e2000c101904 */
[----:B------:R-:W-:-:S03]  /*11e0*/  IMAD.WIDE R12, R3, 0x20, R12 ;  /* 0x00000020030c7825 */ /* 0x000fc600078e020c */
[----:B------:R-:W-:Y:S02]  /*11f0*/  MOV R7, R12 ;  /* 0x0000000c00077202 */ /* 0x000fe40000000f00 */
[----:B------:R-:W-:Y:S01]  /*1200*/  MOV R2, R13 ;  /* 0x0000000d00027202 */ /* 0x000fe20000000f00 */
[----:B------:R-:W-:Y:S06]  /*1210*/  @P0 BRA `(.L_x_15) ;  /* 0xfffffffc00500947 */ /* 0x000fec000383ffff */
[----:B------:R-:W-:Y:S05]  /*1220*/  BSYNC.RECONVERGENT B2 ;  /* 0x0000000000027941 */ /* 0x000fea0003800200 */
.L_x_14:
[C---:B------:R-:W-:Y:S02]  /*1230*/  IADD3 R12, P0, PT, R7.reuse, R10, RZ ;  /* 0x0000000a070c7210 */ /* 0x040fe40007f1e0ff */
[----:B------:R-:W-:Y:S02]  /*1240*/  IADD3 R10, P1, PT, R7, R8, RZ ;  /* 0x00000008070a7210 */ /* 0x000fe40007f3e0ff */
[----:B------:R-:W-:Y:S01]  /*1250*/  MOV R8, R12 ;  /* 0x0000000c00087202 */ /* 0x000fe20000000f00 */
[C---:B------:R-:W-:Y:S01]  /*1260*/  IMAD.X R13, R2.reuse, 0x1, R11, P0 ;  /* 0x00000001020d7824 */ /* 0x040fe200000e060b */
[----:B------:R-:W-:-:S03]  /*1270*/  IADD3.X R11, PT, PT, R2, R9, RZ, P1, !PT ;  /* 0x00000009020b7210 */ /* 0x000fc60000ffe4ff */
[----:B------:R-:W-:-:S07]  /*1280*/  IMAD.MOV.U32 R9, RZ, RZ, R13 ;  /* 0x000000ffff097224 */ /* 0x000fce00078e000d */
.L_x_13:
[----:B------:R-:W-:Y:S05]  /*1290*/  BSYNC.RECONVERGENT B1 ;  /* 0x0000000000017941 */ /* 0x000fea0003800200 */
.L_x_12:
[----:B------:R-:W-:-:S13]  /*12a0*/  ISETP.NE.AND P0, PT, R5, RZ, PT ;  /* 0x000000ff0500720c */ /* 0x000fda0003f05270 */
[----:B------:R-:W-:Y:S05]  /*12b0*/  @!P0 BRA `(.L_x_11) ;  /* 0x0000000000b08947 */ /* 0x000fea0003800000 */
[----:B------:R-:W-:Y:S01]  /*12c0*/  ISETP.GE.U32.AND P0, PT, R5, 0x4, PT ;  /* 0x000000040500780c */ /* 0x000fe20003f06070 */
[----:B------:R-:W-:Y:S01]  /*12d0*/  BSSY.RECONVERGENT B1, `(.L_x_16) ;  /* 0x0000015000017945 */ /* 0x000fe20003800200 */
[----:B------:R-:W-:-:S04]  /*12e0*/  LOP3.LUT R7, R6, 0x3, RZ, 0xc0, !PT ;  /* 0x0000000306077812 */ /* 0x000fc800078ec0ff */
[----:B------:R-:W-:-:S07]  /*12f0*/  ISETP.NE.AND P1, PT, R7, RZ, PT ;  /* 0x000000ff0700720c */ /* 0x000fce0003f25270 */
[----:B------:R-:W-:Y:S06]  /*1300*/  @!P0 BRA `(.L_x_17) ;  /* 0x0000000000448947 */ /* 0x000fec0003800000 */
[----:B------:R-:W-:Y:S01]  /*1310*/  IMAD.WIDE R12, R3, 0x4, R10 ;  /* 0x00000004030c7825 */ /* 0x000fe200078e020a */
[----:B------:R-:W-:-:S03]  /*1320*/  MOV R5, 0x7fffffff ;  /* 0x7fffffff00057802 */ /* 0x000fc60000000f00 */
[C---:B--2---:R-:W-:Y:S02]  /*1330*/  IMAD.WIDE R14, R3.reuse, 0x4, R8 ;  /* 0x00000004030e7825 */ /* 0x044fe400078e0208 */
        /* <DEDUP_REMOVED lines=14> */
.L_x_17:
[----:B------:R-:W-:Y:S05]  /*1420*/  BSYNC.RECONVERGENT B1 ;  /* 0x0000000000017941 */ /* 0x000fea0003800200 */
.L_x_16:
[----:B------:R-:W-:Y:S05]  /*1430*/  @!P1 BRA `(.L_x_11) ;  /* 0x0000000000509947 */ /* 0x000fea0003800000 */
[----:B------:R-:W-:Y:S01]  /*1440*/  LOP3.LUT R2, R6, 0x1, RZ, 0xc0, !PT ;  /* 0x0000000106027812 */ /* 0x000fe200078ec0ff */
[----:B------:R-:W-:Y:S01]  /*1450*/  BSSY.RECONVERGENT B1, `(.L_x_18) ;  /* 0x000000e000017945 */ /* 0x000fe20003800200 */
[----:B------:R-:W-:Y:S02]  /*1460*/  ISETP.NE.AND P0, PT, R7, 0x1, PT ;  /* 0x000000010700780c */ /* 0x000fe40003f05270 */
[----:B------:R-:W-:-:S13]  /*1470*/  ISETP.NE.U32.AND P1, PT, R2, 0x1, PT ;  /* 0x000000010200780c */ /* 0x000fda0003f25070 */
[----:B------:R-:W-:Y:S01]  /*1480*/  @!P1 MOV R7, 0x7fffffff ;  /* 0x7fffffff00079802 */ /* 0x000fe20000000f00 */
[----:B------:R-:W-:Y:S06]  /*1490*/  @!P0 BRA `(.L_x_19) ;  /* 0x0000000000248947 */ /* 0x000fec0003800000 */
[----:B---3--:R-:W-:Y:S02]  /*14a0*/  IMAD.MOV.U32 R5, RZ, RZ, 0x7fffffff ;  /* 0x7fffffffff057424 */ /* 0x008fe400078e00ff */
[----:B------:R-:W-:-:S03]  /*14b0*/  IMAD.WIDE R12, R3, 0x4, R10 ;  /* 0x00000004030c7825 */ /* 0x000fc600078e020a */
[----:B------:R0:W-:Y:S01]  /*14c0*/  STG.E desc[UR4][R10.64], R5 ;  /* 0x000000050a007986 */ /* 0x0001e2000c101904 */
[----:B--2---:R-:W-:-:S03]  /*14d0*/  IMAD.WIDE R14, R3, 0x4, R8 ;  /* 0x00000004030e7825 */ /* 0x004fc600078e0208 */
[----:B------:R1:W-:Y:S04]  /*14e0*/  STG.E desc[UR4][R8.64], R5 ;  /* 0x0000000508007986 */ /* 0x0003e8000c101904 */
[----:B------:R4:W-:Y:S04]  /*14f0*/  STG.E desc[UR4][R12.64], R5 ;  /* 0x000000050c007986 */ /* 0x0009e8000c101904 */
[----:B------:R4:W-:Y:S01]  /*1500*/  STG.E desc[UR4][R14.64], R5 ;  /* 0x000000050e007986 */ /* 0x0009e2000c101904 */
[----:B0-----:R-:W-:-:S04]  /*1510*/  IMAD.WIDE R10, R3, 0x4, R12 ;  /* 0x00000004030a7825 */ /* 0x001fc800078e020c */
[----:B-1----:R-:W-:-:S07]  /*1520*/  IMAD.WIDE R8, R3, 0x4, R14 ;  /* 0x0000000403087825 */ /* 0x002fce00078e020e */
.L_x_19:
[----:B------:R-:W-:Y:S05]  /*1530*/  BSYNC.RECONVERGENT B1 ;  /* 0x0000000000017941 */ /* 0x000fea0003800200 */
.L_x_18:
[----:B------:R0:W-:Y:S04]  /*1540*/  @!P1 STG.E desc[UR4][R10.64], R7 ;  /* 0x000000070a009986 */ /* 0x0001e8000c101904 */
[----:B------:R1:W-:Y:S01]  /*1550*/  @!P1 STG.E desc[UR4][R8.64], R7 ;  /* 0x0000000708009986 */ /* 0x0003e2000c101904 */
[----:B0-----:R-:W-:-:S04]  /*1560*/  @!P1 IMAD.WIDE R10, R3, 0x4, R10 ;  /* 0x00000004030a9825 */ /* 0x001fc800078e020a */
[----:B-1----:R-:W-:-:S07]  /*1570*/  @!P1 IMAD.WIDE R8, R3, 0x4, R8 ;  /* 0x0000000403089825 */ /* 0x002fce00078e0208 */
.L_x_11:
[----:B------:R-:W-:Y:S05]  /*1580*/  BSYNC.RECONVERGENT B0 ;  /* 0x0000000000007941 */ /* 0x000fea0003800200 */
.L_x_10:
[----:B---34-:R-:W0:Y:S02]  /*1590*/  LDC R5, c[0x0][0x3a4] ;  /* 0x0000e900ff057b82 */ /* 0x018e240000000800 */
[----:B0-----:R-:W-:-:S13]  /*15a0*/  ISETP.GE.AND P0, PT, R6, R5, PT ;  /* 0x000000050600720c */ /* 0x001fda0003f06270 */
[----:B------:R-:W-:Y:S05]  /*15b0*/  @P0 EXIT ;  /* 0x000000000000094d */ /* 0x000fea0003800000 */
[----:B------:R-:W-:Y:S01]  /*15c0*/  IADD3 R2, PT, PT, R4, R5, RZ ;  /* 0x0000000504027210 */ /* 0x000fe20007ffe0ff */
[----:B------:R-:W-:Y:S03]  /*15d0*/  BSSY.RECONVERGENT B0, `(.L_x_20) ;  /* 0x0000040000007945 */ /* 0x000fe60003800200 */
[----:B------:R-:W-:-:S04]  /*15e0*/  LOP3.LUT R2, R2, 0x1, RZ, 0xc0, !PT ;  /* 0x0000000102027812 */ /* 0x000fc800078ec0ff */
[----:B------:R-:W-:-:S13]  /*15f0*/  ISETP.NE.U32.AND P0, PT, R2, 0x1, PT ;  /* 0x000000010200780c */ /* 0x000fda0003f05070 */
[----:B------:R-:W-:Y:S05]  /*1600*/  @!P0 BRA `(.L_x_21) ;  /* 0x0000000000f08947 */ /* 0x000fea0003800000 */
[----:B------:R-:W0:Y:S01]  /*1610*/  LDCU UR6, c[0x0][0x3a8] ;  /* 0x00007500ff0677ac */ /* 0x000e220008000800 */
[----:B------:R-:W1:Y:S01]  /*1620*/  LDC.64 R12, c[0x0][0x380] ;  /* 0x0000e000ff0c7b82 */ /* 0x000e620000000a00 */
[----:B--2---:R-:W-:-:S07]  /*1630*/  IMAD R19, R6, R3, R0 ;  /* 0x0000000306137224 */ /* 0x004fce00078e0200 */
[----:B------:R-:W2:Y:S08]  /*1640*/  LDC.64 R16, c[0x0][0x388] ;  /* 0x0000e200ff107b82 */ /* 0x000eb00000000a00 */
[----:B------:R-:W3:Y:S01]  /*1650*/  LDC.64 R20, c[0x0][0x390] ;  /* 0x0000e400ff147b82 */ /* 0x000ee20000000a00 */
[C---:B0-----:R-:W-:Y:S02]  /*1660*/  ISETP.GE.AND P1, PT, R6.reuse, UR6, PT ;  /* 0x0000000606007c0c */ /* 0x041fe4000bf26270 */
[----:B------:R-:W-:-:S11]  /*1670*/  IADD3 R7, PT, PT, R6, -UR6, RZ ;  /* 0x8000000606077c10 */ /* 0x000fd6000fffe0ff */
[----:B------:R-:W-:Y:S02]  /*1680*/  @P1 IMAD R7, R7, R3, R0 ;  /* 0x0000000307071224 */ /* 0x000fe400078e0200 */
[----:B-1----:R-:W-:-:S04]  /*1690*/  IMAD.WIDE R2, R19, 0x4, R12 ;  /* 0x0000000413027825 */ /* 0x002fc800078e020c */
[----:B------:R-:W-:Y:S01]  /*16a0*/  @P1 IMAD.WIDE R12, R7, 0x4, R12 ;  /* 0x00000004070c1825 */ /* 0x000fe200078e020c */
[----:B------:R-:W4:Y:S05]  /*16b0*/  LDG.E.CONSTANT R5, desc[UR4][R2.64] ;  /* 0x0000000402057981 */ /* 0x000f2a000c1e9900 */
[----:B------:R-:W4:Y:S01]  /*16c0*/  @P1 LDG.E.CONSTANT R12, desc[UR4][R12.64] ;  /* 0x000000040c0c1981 */ /* 0x000f22000c1e9900 */
[----:B--2---:R-:W-:-:S04]  /*16d0*/  IMAD.WIDE R14, R19, 0x4, R16 ;  /* 0x00000004130e7825 */ /* 0x004fc800078e0210 */
[----:B------:R-:W-:Y:S01]  /*16e0*/  @P1 IMAD.WIDE R16, R7, 0x4, R16 ;  /* 0x0000000407101825 */ /* 0x000fe200078e0210 */
[----:B------:R-:W2:Y:S05]  /*16f0*/  LDG.E.CONSTANT R22, desc[UR4][R14.64] ;  /* 0x000000040e167981 */ /* 0x000eaa000c1e9900 */
[----:B------:R-:W2:Y:S01]  /*1700*/  @P1 LDG.E.CONSTANT R16, desc[UR4][R16.64] ;  /* 0x0000000410101981 */ /* 0x000ea2000c1e9900 */
[----:B---3--:R-:W-:-:S04]  /*1710*/  IMAD.WIDE R18, R19, 0x4, R20 ;  /* 0x0000000413127825 */ /* 0x008fc800078e0214 */
[----:B------:R-:W-:Y:S01]  /*1720*/  @P1 IMAD.WIDE R20, R7, 0x4, R20 ;  /* 0x0000000407141825 */ /* 0x000fe200078e0214 */
[----:B------:R-:W3:Y:S05]  /*1730*/  LDG.E.CONSTANT R6, desc[UR4][R18.64] ;  /* 0x0000000412067981 */ /* 0x000eea000c1e9900 */
[----:B------:R-:W3:Y:S01]  /*1740*/  @P1 LDG.E.CONSTANT R21, desc[UR4][R20.64] ;  /* 0x0000000414151981 */ /* 0x000ee2000c1e9900 */
[----:B------:R-:W-:Y:S01]  /*1750*/  BSSY.RECONVERGENT B1, `(.L_x_22) ;  /* 0x0000011000017945 */ /* 0x000fe20003800200 */
[----:B----4-:R-:W-:-:S04]  /*1760*/  @P1 FADD R5, R5, -R12 ;  /* 0x8000000c05051221 */ /* 0x010fc80000000000 */
[----:B------:R-:W0:Y:S01]  /*1770*/  MUFU.RCP R2, R5 ;  /* 0x0000000500027308 */ /* 0x000e220000001000 */
[----:B--2---:R-:W-:-:S07]  /*1780*/  @P1 FADD R22, R22, -R16 ;  /* 0x8000001016161221 */ /* 0x004fce0000000000 */
[----:B------:R-:W1:Y:S01]  /*1790*/  FCHK P0, R22, R5 ;  /* 0x0000000516007302 */ /* 0x000e620000000000 */
[----:B0-----:R-:W-:Y:S01]  /*17a0*/  FFMA R3, R2, -R5, 1 ;  /* 0x3f80000002037423 */ /* 0x001fe20000000805 */
[----:B---3--:R-:W-:-:S03]  /*17b0*/  @P1 FADD R6, R6, -R21 ;  /* 0x8000001506061221 */ /* 0x008fc60000000000 */
[----:B------:R-:W-:-:S04]  /*17c0*/  FFMA R2, R2, R3, R2 ;  /* 0x0000000302027223 */ /* 0x000fc80000000002 */
[----:B------:R-:W-:-:S04]  /*17d0*/  FFMA R3, R2, R22, RZ ;  /* 0x0000001602037223 */ /* 0x000fc800000000ff */
[----:B------:R-:W-:-:S04]  /*17e0*/  FFMA R12, R3, -R5, R22 ;  /* 0x80000005030c7223 */ /* 0x000fc80000000016 */
[----:B------:R-:W-:Y:S01]  /*17f0*/  FFMA R3, R2, R12, R3 ;  /* 0x0000000c02037223 */ /* 0x000fe20000000003 */
[----:B-1----:R-:W-:Y:S06]  /*1800*/  @!P0 BRA `(.L_x_23) ;  /* 0x0000000000148947 */ /* 0x002fec0003800000 */
[----:B------:R-:W-:Y:S01]  /*1810*/  IMAD.MOV.U32 R2, RZ, RZ, R22 ;  /* 0x000000ffff027224 */ /* 0x000fe200078e0016 */
[----:B------:R-:W-:Y:S02]  /*1820*/  MOV R3, R5 ;  /* 0x0000000500037202 */ /* 0x000fe40000000f00 */
[----:B------:R-:W-:-:S07]  /*1830*/  MOV R24, 0x1850 ;  /* 0x0000185000187802 */ /* 0x000fce0000000f00 */
[----:B------:R-:W-:Y:S05]  /*1840*/  CALL.REL.NOINC `($__internal_0_$__cuda_sm3x_div_rn_noftz_f32_slowpath) ;  /* 0x00000008008c7944 */ /* 0x000fea0003c00000 */
[----:B------:R-:W-:-:S07]  /*1850*/  MOV R3, R29 ;  /* 0x0000001d00037202 */ /* 0x000fce0000000f00 */
.L_x_23:
[----:B------:R-:W-:Y:S05]  /*1860*/  BSYNC.RECONVERGENT B1 ;  /* 0x0000000000017941 */ /* 0x000fea0003800200 */
.L_x_22:
[----:B------:R-:W0:Y:S01]  /*1870*/  MUFU.RCP R2, R5 ;  /* 0x0000000500027308 */ /* 0x000e220000001000 */
[----:B------:R1:W-:Y:S01]  /*1880*/  STG.E desc[UR4][R10.64], R3 ;  /* 0x000000030a007986 */ /* 0x0003e2000c101904 */
[----:B------:R-:W-:Y:S06]  /*1890*/  BSSY.RECONVERGENT B1, `(.L_x_24) ;  /* 0x000000d000017945 */ /* 0x000fec0003800200 */
[----:B------:R-:W2:Y:S01]  /*18a0*/  FCHK P0, R6, R5 ;  /* 0x0000000506007302 */ /* 0x000ea20000000000 */
[----:B0-----:R-:W-:-:S04]  /*18b0*/  FFMA R7, R2, -R5, 1 ;  /* 0x3f80000002077423 */ /* 0x001fc80000000805 */
[----:B------:R-:W-:-:S04]  /*18c0*/  FFMA R2, R2, R7, R2 ;  /* 0x0000000702027223 */ /* 0x000fc80000000002 */
[----:B------:R-:W-:-:S04]  /*18d0*/  FFMA R7, R2, R6, RZ ;  /* 0x0000000602077223 */ /* 0x000fc800000000ff */
[----:B------:R-:W-:-:S04]  /*18e0*/  FFMA R12, R7, -R5, R6 ;  /* 0x80000005070c7223 */ /* 0x000fc80000000006 */
[----:B------:R-:W-:Y:S01]  /*18f0*/  FFMA R7, R2, R12, R7 ;  /* 0x0000000c02077223 */ /* 0x000fe20000000007 */
[----:B-12---:R-:W-:Y:S06]  /*1900*/  @!P0 BRA `(.L_x_25) ;  /* 0x0000000000148947 */ /* 0x006fec0003800000 */
[----:B------:R-:W-:Y:S01]  /*1910*/  IMAD.MOV.U32 R2, RZ, RZ, R6 ;  /* 0x000000ffff027224 */ /* 0x000fe200078e0006 */
[----:B------:R-:W-:Y:S02]  /*1920*/  MOV R3, R5 ;  /* 0x0000000500037202 */ /* 0x000fe40000000f00 */
[----:B------:R-:W-:-:S07]  /*1930*/  MOV R24, 0x1950 ;  /* 0x0000195000187802 */ /* 0x000fce0000000f00 */
[----:B------:R-:W-:Y:S05]  /*1940*/  CALL.REL.NOINC `($__internal_0_$__cuda_sm3x_div_rn_noftz_f32_slowpath) ;  /* 0x00000008004c7944 */ /* 0x000fea0003c00000 */
[----:B------:R-:W-:-:S07]  /*1950*/  MOV R7, R29 ;  /* 0x0000001d00077202 */ /* 0x000fce0000000f00 */
.L_x_25:
[----:B------:R-:W-:Y:S05]  /*1960*/  BSYNC.RECONVERGENT B1 ;  /* 0x0000000000017941 */ /* 0x000fea0003800200 */
.L_x_24:
[----:B------:R-:W0:Y:S01]  /*1970*/  LDCU UR6, c[0x0][0x3a0] ;  /* 0x00007400ff0677ac */ /* 0x000e220008000800 */
[----:B------:R1:W-:Y:S01]  /*1980*/  STG.E desc[UR4][R8.64], R7 ;  /* 0x0000000708007986 */ /* 0x0003e2000c101904 */
[----:B------:R-:W-:Y:S01]  /*1990*/  MOV R6, R4 ;  /* 0x0000000400067202 */ /* 0x000fe20000000f00 */
[----:B0-----:R-:W-:-:S04]  /*19a0*/  IMAD.U32 R3, RZ, RZ, UR6 ;  /* 0x00000006ff037e24 */ /* 0x001fc8000f8e00ff */
[----:B------:R-:W-:-:S04]  /*19b0*/  IMAD.WIDE R10, R3, 0x4, R10 ;  /* 0x00000004030a7825 */ /* 0x000fc800078e020a */
[----:B-1----:R-:W-:-:S07]  /*19c0*/  IMAD.WIDE R8, R3, 0x4, R8 ;  /* 0x0000000403087825 */ /* 0x002fce00078e0208 */
.L_x_21:
[----:B------:R-:W-:Y:S05]  /*19d0*/  BSYNC.RECONVERGENT B0 ;  /* 0x0000000000007941 */ /* 0x000fea0003800200 */
.L_x_20:
[----:B------:R-:W0:Y:S02]  /*19e0*/  LDCU UR6, c[0x0][0x3a4] ;  /* 0x00007480ff0677ac */ /* 0x000e240008000800 */
[----:B0-----:R-:W-:-:S13]  /*19f0*/  ISETP.NE.AND P0, PT, R4, UR6, PT ;  /* 0x0000000604007c0c */ /* 0x001fda000bf05270 */
[----:B------:R-:W-:Y:S05]  /*1a00*/  @!P0 EXIT ;  /* 0x000000000000894d */ /* 0x000fea0003800000 */
[----:B------:R-:W0:Y:S01]  /*1a10*/  LDCU UR6, c[0x0][0x3a8] ;  /* 0x00007500ff0677ac */ /* 0x000e220008000800 */
[----:B--2---:R-:W1:Y:S01]  /*1a20*/  LDC.64 R16, c[0x0][0x380] ;  /* 0x0000e000ff107b82 */ /* 0x004e620000000a00 */
[----:B------:R-:W-:Y:S01]  /*1a30*/  IMAD R23, R6, R3, R3 ;  /* 0x0000000306177224 */ /* 0x000fe200078e0203 */
[----:B------:R-:W-:Y:S01]  /*1a40*/  MOV R13, R11 ;  /* 0x0000000b000d7202 */ /* 0x000fe20000000f00 */
[----:B------:R-:W-:Y:S01]  /*1a50*/  IMAD.MOV.U32 R12, RZ, RZ, R10 ;  /* 0x000000ffff0c7224 */ /* 0x000fe200078e000a */
[----:B------:R-:W-:Y:S01]  /*1a60*/  MOV R4, R8 ;  /* 0x0000000800047202 */ /* 0x000fe20000000f00 */
[----:B------:R-:W-:Y:S01]  /*1a70*/  IMAD.MOV.U32 R5, RZ, RZ, R9 ;  /* 0x000000ffff057224 */ /* 0x000fe200078e0009 */
[----:B------:R-:W-:Y:S01]  /*1a80*/  IADD3 R23, PT, PT, R0, R23, RZ ;  /* 0x0000001700177210 */ /* 0x000fe20007ffe0ff */
[----:B------:R-:W-:Y:S01]  /*1a90*/  IMAD.WIDE R12, R3, 0x4, R12 ;  /* 0x00000004030c7825 */ /* 0x000fe200078e020c */
[----:B------:R-:W2:Y:S01]  /*1aa0*/  LDC.64 R14, c[0x0][0x388] ;  /* 0x0000e200ff0e7b82 */ /* 0x000ea20000000a00 */
[----:B------:R-:W-:-:S02]  /*1ab0*/  CS2R R18, SRZ ;  /* 0x0000000000127805 */ /* 0x000fc4000001ff00 */
[----:B------:R-:W-:-:S04]  /*1ac0*/  IMAD.WIDE R4, R3, 0x4, R4 ;  /* 0x0000000403047825 */ /* 0x000fc800078e0204 */
[C---:B------:R-:W-:Y:S01]  /*1ad0*/  IMAD R21, R6.reuse, R3, R0 ;  /* 0x0000000306157224 */ /* 0x040fe200078e0200 */
[----:B0-----:R-:W-:-:S05]  /*1ae0*/  IADD3 R2, PT, PT, R6, -UR6, RZ ;  /* 0x8000000606027c10 */ /* 0x001fca000fffe0ff */
[CC--:B------:R-:W-:Y:S02]  /*1af0*/  IMAD R25, R3.reuse, R2.reuse, R3 ;  /* 0x0000000203197224 */ /* 0x0c0fe400078e0203 */
[----:B------:R-:W-:-:S03]  /*1b00*/  IMAD R7, R3, R2, R0 ;  /* 0x0000000203077224 */ /* 0x000fc600078e0200 */
[----:B------:R-:W-:-:S07]  /*1b10*/  IADD3 R25, PT, PT, R0, R25, RZ ;  /* 0x0000001900197210 */ /* 0x000fce0007ffe0ff */
.L_x_34:
[----:B------:R-:W0:Y:S01]  /*1b20*/  LDCU UR6, c[0x0][0x3a8] ;  /* 0x00007500ff0677ac */ /* 0x000e220008000800 */
[----:B-1----:R-:W-:Y:S01]  /*1b30*/  IMAD.WIDE R32, R21, 0x4, R16 ;  /* 0x0000000415207825 */ /* 0x002fe200078e0210 */
[----:B------:R-:W1:Y:S04]  /*1b40*/  LDC.64 R2, c[0x0][0x390] ;  /* 0x0000e400ff027b82 */ /* 0x000e680000000a00 */
[----:B------:R-:W3:Y:S01]  /*1b50*/  LDG.E.CONSTANT R20, desc[UR4][R32.64] ;  /* 0x0000000420147981 */ /* 0x000ee2000c1e9900 */
[----:B0-----:R-:W-:-:S13]  /*1b60*/  ISETP.GE.AND P1, PT, R6, UR6, PT ;  /* 0x0000000606007c0c */ /* 0x001fda000bf26270 */
[----:B------:R-:W-:-:S06]  /*1b70*/  @P1 IMAD.WIDE R34, R7, 0x4, R16 ;  /* 0x0000000407221825 */ /* 0x000fcc00078e0210 */
[----:B------:R-:W3:Y:S01]  /*1b80*/  @P1 LDG.E.CONSTANT R35, desc[UR4][R34.64] ;  /* 0x0000000422231981 */ /* 0x000ee2000c1e9900 */
[----:B--2---:R-:W-:-:S04]  /*1b90*/  @P1 IMAD.WIDE R26, R7, 0x4, R14 ;  /* 0x00000004071a1825 */ /* 0x004fc800078e020e */
[C---:B------:R-:W-:Y:S02]  /*1ba0*/  IMAD.WIDE R36, R21.reuse, 0x4, R14 ;  /* 0x0000000415247825 */ /* 0x040fe400078e020e */
[----:B------:R-:W2:Y:S04]  /*1bb0*/  @P1 LDG.E.CONSTANT R26, desc[UR4][R26.64] ;  /* 0x000000041a1a1981 */ /* 0x000ea8000c1e9900 */
[----:B------:R-:W2:Y:S01]  /*1bc0*/  LDG.E.CONSTANT R31, desc[UR4][R36.64] ;  /* 0x00000004241f7981 */ /* 0x000ea2000c1e9900 */
[----:B-1----:R-:W-:-:S04]  /*1bd0*/  IMAD.WIDE R28, R21, 0x4, R2 ;  /* 0x00000004151c7825 */ /* 0x002fc800078e0202 */
[----:B------:R-:W-:Y:S01]  /*1be0*/  @P1 IMAD.WIDE R2, R7, 0x4, R2 ;  /* 0x0000000407021825 */ /* 0x000fe200078e0202 */
[----:B------:R-:W4:Y:S05]  /*1bf0*/  LDG.E.CONSTANT R27, desc[UR4][R28.64] ;  /* 0x000000041c1b7981 */ /* 0x000f2a000c1e9900 */
[----:B------:R-:W4:Y:S01]  /*1c00*/  @P1 LDG.E.CONSTANT R2, desc[UR4][R2.64] ;  /* 0x0000000402021981 */ /* 0x000f22000c1e9900 */
[----:B------:R-:W-:Y:S01]  /*1c10*/  BSSY.RECONVERGENT B0, `(.L_x_26) ;  /* 0x0000011000007945 */ /* 0x000fe20003800200 */
[----:B---3--:R-:W-:-:S04]  /*1c20*/  @P1 FADD R20, R20, -R35 ;  /* 0x8000002314141221 */ /* 0x008fc80000000000 */
[----:B------:R-:W0:Y:S01]  /*1c30*/  MUFU.RCP R33, R20 ;  /* 0x0000001400217308 */ /* 0x000e220000001000 */
[----:B--2---:R-:W-:-:S07]  /*1c40*/  @P1 FADD R31, R31, -R26 ;  /* 0x8000001a1f1f1221 */ /* 0x004fce0000000000 */
[----:B------:R-:W1:Y:S01]  /*1c50*/  FCHK P0, R31, R20 ;  /* 0x000000141f007302 */ /* 0x000e620000000000 */
[----:B0-----:R-:W-:-:S04]  /*1c60*/  FFMA R0, R33, -R20, 1 ;  /* 0x3f80000021007423 */ /* 0x001fc80000000814 */
[----:B------:R-:W-:-:S04]  /*1c70*/  FFMA R0, R33, R0, R33 ;  /* 0x0000000021007223 */ /* 0x000fc80000000021 */
[----:B------:R-:W-:-:S04]  /*1c80*/  FFMA R22, R0, R31, RZ ;  /* 0x0000001f00167223 */ /* 0x000fc800000000ff */
[----:B------:R-:W-:Y:S01]  /*1c90*/  FFMA R33, R22, -R20, R31 ;  /* 0x8000001416217223 */ /* 0x000fe2000000001f */
[----:B----4-:R-:W-:-:S03]  /*1ca0*/  @P1 FADD R27, R27, -R2 ;  /* 0x800000021b1b1221 */ /* 0x010fc60000000000 */
[----:B------:R-:W-:Y:S01]  /*1cb0*/  FFMA R33, R0, R33, R22 ;  /* 0x0000002100217223 */ /* 0x000fe20000000016 */
[----:B-1----:R-:W-:Y:S06]  /*1cc0*/  @!P0 BRA `(.L_x_27) ;  /* 0x0000000000148947 */ /* 0x002fec0003800000 */
[----:B------:R-:W-:Y:S01]  /*1cd0*/  IMAD.MOV.U32 R2, RZ, RZ, R31 ;  /* 0x000000ffff027224 */ /* 0x000fe200078e001f */
[----:B------:R-:W-:Y:S02]  /*1ce0*/  MOV R3, R20 ;  /* 0x0000001400037202 */ /* 0x000fe40000000f00 */
[----:B------:R-:W-:-:S07]  /*1cf0*/  MOV R24, 0x1d10 ;  /* 0x00001d1000187802 */ /* 0x000fce0000000f00 */
[----:B------:R-:W-:Y:S05]  /*1d00*/  CALL.REL.NOINC `($__internal_0_$__cuda_sm3x_div_rn_noftz_f32_slowpath) ;  /* 0x00000004005c7944 */ /* 0x000fea0003c00000 */
[----:B------:R-:W-:-:S07]  /*1d10*/  MOV R33, R29 ;  /* 0x0000001d00217202 */ /* 0x000fce0000000f00 */
.L_x_27:
[----:B------:R-:W-:Y:S05]  /*1d20*/  BSYNC.RECONVERGENT B0 ;  /* 0x0000000000007941 */ /* 0x000fea0003800200 */
.L_x_26:
[----:B------:R-:W0:Y:S01]  /*1d30*/  MUFU.RCP R3, R20 ;  /* 0x0000001400037308 */ /* 0x000e220000001000 */
[----:B------:R-:W-:Y:S01]  /*1d40*/  IADD3 R28, P0, PT, R10, R18, RZ ;  /* 0x000000120a1c7210 */ /* 0x000fe20007f1e0ff */
[----:B------:R-:W-:Y:S04]  /*1d50*/  BSSY.RECONVERGENT B0, `(.L_x_28) ;  /* 0x000000f000007945 */ /* 0x000fe80003800200 */
[----:B------:R-:W-:-:S05]  /*1d60*/  IMAD.X R29, R11, 0x1, R19, P0 ;  /* 0x000000010b1d7824 */ /* 0x000fca00000e0613 */
[----:B------:R1:W-:Y:S02]  /*1d70*/  STG.E desc[UR4][R28.64], R33 ;  /* 0x000000211c007986 */ /* 0x0003e4000c101904 */
[----:B------:R-:W2:Y:S01]  /*1d80*/  FCHK P0, R27, R20 ;  /* 0x000000141b007302 */ /* 0x000ea20000000000 */
[----:B0-----:R-:W-:-:S04]  /*1d90*/  FFMA R0, R3, -R20, 1 ;  /* 0x3f80000003007423 */ /* 0x001fc80000000814 */
[----:B------:R-:W-:-:S04]  /*1da0*/  FFMA R0, R3, R0, R3 ;  /* 0x0000000003007223 */ /* 0x000fc80000000003 */
[----:B------:R-:W-:-:S04]  /*1db0*/  FFMA R2, R0, R27, RZ ;  /* 0x0000001b00027223 */ /* 0x000fc800000000ff */
[----:B------:R-:W-:-:S04]  /*1dc0*/  FFMA R3, R2, -R20, R27 ;  /* 0x8000001402037223 */ /* 0x000fc8000000001b */
[----:B------:R-:W-:Y:S01]  /*1dd0*/  FFMA R2, R0, R3, R2 ;  /* 0x0000000300027223 */ /* 0x000fe20000000002 */
[----:B-12---:R-:W-:Y:S06]  /*1de0*/  @!P0 BRA `(.L_x_29) ;  /* 0x0000000000148947 */ /* 0x006fec0003800000 */
[----:B------:R-:W-:Y:S02]  /*1df0*/  MOV R2, R27 ;  /* 0x0000001b00027202 */ /* 0x000fe40000000f00 */
[----:B------:R-:W-:Y:S02]  /*1e00*/  MOV R3, R20 ;  /* 0x0000001400037202 */ /* 0x000fe40000000f00 */
[----:B------:R-:W-:-:S07]  /*1e10*/  MOV R24, 0x1e30 ;  /* 0x00001e3000187802 */ /* 0x000fce0000000f00 */
[----:B------:R-:W-:Y:S05]  /*1e20*/  CALL.REL.NOINC `($__internal_0_$__cuda_sm3x_div_rn_noftz_f32_slowpath) ;  /* 0x0000000400147944 */ /* 0x000fea0003c00000 */
[----:B------:R-:W-:-:S07]  /*1e30*/  IMAD.MOV.U32 R2, RZ, RZ, R29 ;  /* 0x000000ffff027224 */ /* 0x000fce00078e001d */
.L_x_29:
[----:B------:R-:W-:Y:S05]  /*1e40*/  BSYNC.RECONVERGENT B0 ;  /* 0x0000000000007941 */ /* 0x000fea0003800200 */
.L_x_28:
[----:B------:R-:W0:Y:S01]  /*1e50*/  LDCU UR6, c[0x0][0x3a8] ;  /* 0x00007500ff0677ac */ /* 0x000e220008000800 */
[----:B------:R-:W-:Y:S01]  /*1e60*/  IADD3 R0, PT, PT, R6, 0x1, RZ ;  /* 0x0000000106007810 */ /* 0x000fe20007ffe0ff */
[----:B------:R-:W-:Y:S01]  /*1e70*/  IMAD.WIDE R34, R23, 0x4, R16 ;  /* 0x0000000417227825 */ /* 0x000fe200078e0210 */
[----:B------:R-:W1:Y:S04]  /*1e80*/  LDC.64 R26, c[0x0][0x390] ;  /* 0x0000e400ff1a7b82 */ /* 0x000e680000000a00 */
[----:B------:R-:W2:Y:S01]  /*1e90*/  LDG.E.CONSTANT R20, desc[UR4][R34.64] ;  /* 0x0000000422147981 */ /* 0x000ea2000c1e9900 */
[----:B0-----:R-:W-:-:S13]  /*1ea0*/  ISETP.GE.AND P1, PT, R0, UR6, PT ;  /* 0x0000000600007c0c */ /* 0x001fda000bf26270 */
[----:B------:R-:W-:-:S06]  /*1eb0*/  @P1 IMAD.WIDE R36, R25, 0x4, R16 ;  /* 0x0000000419241825 */ /* 0x000fcc00078e0210 */
[----:B------:R-:W2:Y:S01]  /*1ec0*/  @P1 LDG.E.CONSTANT R37, desc[UR4][R36.64] ;  /* 0x0000000424251981 */ /* 0x000ea2000c1e9900 */
[----:B------:R-:W-:-:S04]  /*1ed0*/  @P1 IMAD.WIDE R28, R25, 0x4, R14 ;  /* 0x00000004191c1825 */ /* 0x000fc800078e020e */
[----:B------:R-:W-:Y:S02]  /*1ee0*/  IMAD.WIDE R30, R23, 0x4, R14 ;  /* 0x00000004171e7825 */ /* 0x000fe400078e020e */
[----:B------:R-:W3:Y:S04]  /*1ef0*/  @P1 LDG.E.CONSTANT R28, desc[UR4][R28.64] ;  /* 0x000000041c1c1981 */ /* 0x000ee8000c1e9900 */
[----:B------:R0:W3:Y:S01]  /*1f00*/  LDG.E.CONSTANT R3, desc[UR4][R30.64] ;  /* 0x000000041e037981 */ /* 0x0000e2000c1e9900 */
[----:B-1----:R-:W-:-:S06]  /*1f10*/  @P1 IMAD.WIDE R32, R25, 0x4, R26 ;  /* 0x0000000419201825 */ /* 0x002fcc00078e021a */
[----:B------:R-:W4:Y:S01]  /*1f20*/  @P1 LDG.E.CONSTANT R32, desc[UR4][R32.64] ;  /* 0x0000000420201981 */ /* 0x000f22000c1e9900 */
[----:B0-----:R-:W-:-:S05]  /*1f30*/  IMAD.WIDE R30, R23, 0x4, R26 ;  /* 0x00000004171e7825 */ /* 0x001fca00078e021a */
[----:B------:R-:W4:Y:S01]  /*1f40*/  LDG.E.CONSTANT R27, desc[UR4][R30.64] ;  /* 0x000000041e1b7981 */ /* 0x000f22000c1e9900 */
[----:B------:R-:W-:-:S04]  /*1f50*/  IADD3 R34, P0, PT, R8, R18, RZ ;  /* 0x0000001208227210 */ /* 0x000fc80007f1e0ff */
[----:B------:R-:W-:-:S05]  /*1f60*/  IADD3.X R35, PT, PT, R9, R19, RZ, P0, !PT ;  /* 0x0000001309237210 */ /* 0x000fca00007fe4ff */
[----:B------:R0:W-:Y:S01]  /*1f70*/  STG.E desc[UR4][R34.64], R2 ;  /* 0x0000000222007986 */ /* 0x0001e2000c101904 */
[----:B------:R-:W-:Y:S01]  /*1f80*/  BSSY.RECONVERGENT B0, `(.L_x_30) ;  /* 0x0000010000007945 */ /* 0x000fe20003800200 */
[----:B--2---:R-:W-:-:S04]  /*1f90*/  @P1 FADD R20, R20, -R37 ;  /* 0x8000002514141221 */ /* 0x004fc80000000000 */
[----:B------:R-:W1:Y:S01]  /*1fa0*/  MUFU.RCP R37, R20 ;  /* 0x0000001400257308 */ /* 0x000e620000001000 */
[----:B---3--:R-:W-:-:S07]  /*1fb0*/  @P1 FADD R3, R3, -R28 ;  /* 0x8000001c03031221 */ /* 0x008fce0000000000 */
[----:B------:R-:W2:Y:S01]  /*1fc0*/  FCHK P0, R3, R20 ;  /* 0x0000001403007302 */ /* 0x000ea20000000000 */
[----:B-1----:R-:W-:-:S04]  /*1fd0*/  FFMA R0, R37, -R20, 1 ;  /* 0x3f80000025007423 */ /* 0x002fc80000000814 */
[----:B------:R-:W-:-:S04]  /*1fe0*/  FFMA R0, R37, R0, R37 ;  /* 0x0000000025007223 */ /* 0x000fc80000000025 */
[----:B------:R-:W-:-:S04]  /*1ff0*/  FFMA R22, R0, R3, RZ ;  /* 0x0000000300167223 */ /* 0x000fc800000000ff */
[----:B------:R-:W-:Y:S01]  /*2000*/  FFMA R29, R22, -R20, R3 ;  /* 0x80000014161d7223 */ /* 0x000fe20000000003 */
[----:B----4-:R-:W-:-:S03]  /*2010*/  @P1 FADD R27, R27, -R32 ;  /* 0x800000201b1b1221 */ /* 0x010fc60000000000 */
[----:B------:R-:W-:Y:S01]  /*2020*/  FFMA R29, R0, R29, R22 ;  /* 0x0000001d001d7223 */ /* 0x000fe20000000016 */
[----:B0-2---:R-:W-:Y:S06]  /*2030*/  @!P0 BRA `(.L_x_31) ;  /* 0x0000000000108947 */ /* 0x005fec0003800000 */
[----:B------:R-:W-:Y:S01]  /*2040*/  IMAD.MOV.U32 R2, RZ, RZ, R3 ;  /* 0x000000ffff027224 */ /* 0x000fe200078e0003 */
[----:B------:R-:W-:Y:S02]  /*2050*/  MOV R3, R20 ;  /* 0x0000001400037202 */ /* 0x000fe40000000f00 */
[----:B------:R-:W-:-:S07]  /*2060*/  MOV R24, 0x2080 ;  /* 0x0000208000187802 */ /* 0x000fce0000000f00 */
[----:B------:R-:W-:Y:S05]  /*2070*/  CALL.REL.NOINC `($__internal_0_$__cuda_sm3x_div_rn_noftz_f32_slowpath) ;  /* 0x0000000000807944 */ /* 0x000fea0003c00000 */
.L_x_31:
[----:B------:R-:W-:Y:S05]  /*2080*/  BSYNC.RECONVERGENT B0 ;  /* 0x0000000000007941 */ /* 0x000fea0003800200 */
.L_x_30:
[----:B------:R-:W0:Y:S01]  /*2090*/  MUFU.RCP R31, R20 ;  /* 0x00000014001f7308 */ /* 0x000e220000001000 */
[----:B------:R-:W-:Y:S01]  /*20a0*/  IADD3 R2, P0, PT, R12, R18, RZ ;  /* 0x000000120c027210 */ /* 0x000fe20007f1e0ff */
[----:B------:R-:W-:Y:S03]  /*20b0*/  BSSY.RECONVERGENT B0, `(.L_x_32) ;  /* 0x000000f000007945 */ /* 0x000fe60003800200 */
[----:B------:R-:W-:-:S05]  /*20c0*/  IADD3.X R3, PT, PT, R13, R19, RZ, P0, !PT ;  /* 0x000000130d037210 */ /* 0x000fca00007fe4ff */
[----:B------:R1:W-:Y:S03]  /*20d0*/  STG.E desc[UR4][R2.64], R29 ;  /* 0x0000001d02007986 */ /* 0x0003e6000c101904 */
        /* <DEDUP_REMOVED lines=12> */
.L_x_33:
[----:B------:R-:W-:Y:S05]  /*21a0*/  BSYNC.RECONVERGENT B0 ;  /* 0x0000000000007941 */ /* 0x000fea0003800200 */
.L_x_32:
[----:B------:R-:W0:Y:S01]  /*21b0*/  LDC.64 R2, c[0x0][0x3a0] ;  /* 0x0000e800ff027b82 */ /* 0x000e220000000a00 */
[----:B------:R-:W-:Y:S02]  /*21c0*/  IADD3 R26, P0, PT, R4, R18, RZ ;  /* 0x00000012041a7210 */ /* 0x000fe40007f1e0ff */
[----:B------:R-:W-:-:S03]  /*21d0*/  IADD3 R6, PT, PT, R6, 0x2, RZ ;  /* 0x0000000206067810 */ /* 0x000fc60007ffe0ff */
[----:B------:R-:W-:-:S05]  /*21e0*/  IMAD.X R27, R5, 0x1, R19, P0 ;  /* 0x00000001051b7824 */ /* 0x000fca00000e0613 */
[----:B------:R1:W-:Y:S01]  /*21f0*/  STG.E desc[UR4][R26.64], R31 ;  /* 0x0000001f1a007986 */ /* 0x0003e2000c101904 */
[----:B0-----:R-:W-:Y:S01]  /*2200*/  ISETP.NE.AND P0, PT, R6, R3, PT ;  /* 0x000000030600720c */ /* 0x001fe20003f05270 */
[C---:B------:R-:W-:Y:S01]  /*2210*/  IMAD R7, R2.reuse, 0x2, R7 ;  /* 0x0000000202077824 */ /* 0x040fe200078e0207 */
[C---:B------:R-:W-:Y:S01]  /*2220*/  LEA R25, R2.reuse, R25, 0x1 ;  /* 0x0000001902197211 */ /* 0x040fe200078e08ff */
[C---:B------:R-:W-:Y:S01]  /*2230*/  IMAD.WIDE R18, R2.reuse, 0x8, R18 ;  /* 0x0000000802127825 */ /* 0x040fe200078e0212 */
[C---:B------:R-:W-:Y:S02]  /*2240*/  LEA R23, R2.reuse, R23, 0x1 ;  /* 0x0000001702177211 */ /* 0x040fe400078e08ff */
[----:B------:R-:W-:-:S07]  /*2250*/  LEA R21, R2, R21, 0x1 ;  /* 0x0000001502157211 */ /* 0x000fce00078e08ff */
[----:B-1----:R-:W-:Y:S05]  /*2260*/  @!P0 EXIT ;  /* 0x000000000000894d */ /* 0x002fea0003800000 */
[----:B------:R-:W-:Y:S05]  /*2270*/  BRA `(.L_x_34) ;  /* 0xfffffff800287947 */ /* 0x000fea000383ffff */
        .weak           $__internal_0_$__cuda_sm3x_div_rn_noftz_f32_slowpath
        .type           $__internal_0_$__cuda_sm3x_div_rn_noftz_f32_slowpath,@function
        .size           $__internal_0_$__cuda_sm3x_div_rn_noftz_f32_slowpath,(.L_x_94 - $__internal_0_$__cuda_sm3x_div_rn_noftz_f32_slowpath)
$__internal_0_$__cuda_sm3x_div_rn_noftz_f32_slowpath:
[----:B------:R-:W-:Y:S01]  /*2280*/  SHF.R.U32.HI R22, RZ, 0x17, R3 ;  /* 0x00000017ff167819 */ /* 0x000fe20000011603 */
[----:B------:R-:W-:Y:S01]  /*2290*/  BSSY.RECONVERGENT B2, `(.L_x_35) ;  /* 0x0000062000027945 */ /* 0x000fe20003800200 */
[----:B------:R-:W-:Y:S02]  /*22a0*/  SHF.R.U32.HI R29, RZ, 0x17, R2 ;  /* 0x00000017ff1d7819 */ /* 0x000fe40000011602 */
[----:B------:R-:W-:Y:S02]  /*22b0*/  LOP3.LUT R22, R22, 0xff, RZ, 0xc0, !PT ;  /* 0x000000ff16167812 */ /* 0x000fe400078ec0ff */
[----:B------:R-:W-:-:S03]  /*22c0*/  LOP3.LUT R29, R29, 0xff, RZ, 0xc0, !PT ;  /* 0x000000ff1d1d7812 */ /* 0x000fc600078ec0ff */
[----:B------:R-:W-:Y:S01]  /*22d0*/  VIADD R30, R22, 0xffffffff ;  /* 0xffffffff161e7836 */ /* 0x000fe20000000000 */
[----:B------:R-:W-:-:S04]  /*22e0*/  IADD3 R28, PT, PT, R29, -0x1, RZ ;  /* 0xffffffff1d1c7810 */ /* 0x000fc80007ffe0ff */
[----:B------:R-:W-:-:S04]  /*22f0*/  ISETP.GT.U32.AND P0, PT, R30, 0xfd, PT ;  /* 0x000000fd1e00780c */ /* 0x000fc80003f04070 */
[----:B------:R-:W-:-:S13]  /*2300*/  ISETP.GT.U32.OR P0, PT, R28, 0xfd, P0 ;  /* 0x000000fd1c00780c */ /* 0x000fda0000704470 */
[----:B------:R-:W-:Y:S01]  /*2310*/  @!P0 MOV R26, RZ ;  /* 0x000000ff001a8202 */ /* 0x000fe20000000f00 */
[----:B------:R-:W-:Y:S06]  /*2320*/  @!P0 BRA `(.L_x_36) ;  /* 0x00000000005c8947 */ /* 0x000fec0003800000 */
[----:B------:R-:W-:Y:S02]  /*2330*/  FSETP.GTU.FTZ.AND P0, PT, |R2|, +INF , PT ;  /* 0x7f8000000200780b */ /* 0x000fe40003f1c200 */
[----:B------:R-:W-:-:S04]  /*2340*/  FSETP.GTU.FTZ.AND P1, PT, |R3|, +INF , PT ;  /* 0x7f8000000300780b */ /* 0x000fc80003f3c200 */
[----:B------:R-:W-:-:S13]  /*2350*/  PLOP3.LUT P0, PT, P0, P1, PT, 0xf8, 0x8f ;  /* 0x00000000008f781c */ /* 0x000fda0000703f70 */
[----:B------:R-:W-:Y:S05]  /*2360*/  @P0 BRA `(.L_x_37) ;  /* 0x00000004004c0947 */ /* 0x000fea0003800000 */
[----:B------:R-:W-:-:S13]  /*2370*/  LOP3.LUT P0, RZ, R3, 0x7fffffff, R2, 0xc8, !PT ;  /* 0x7fffffff03ff7812 */ /* 0x000fda000780c802 */
[----:B------:R-:W-:Y:S05]  /*2380*/  @!P0 BRA `(.L_x_38) ;  /* 0x00000004003c8947 */ /* 0x000fea0003800000 */
[C---:B------:R-:W-:Y:S02]  /*2390*/  FSETP.NEU.FTZ.AND P1, PT, |R2|.reuse, +INF , PT ;  /* 0x7f8000000200780b */ /* 0x040fe40003f3d200 */
[----:B------:R-:W-:Y:S02]  /*23a0*/  FSETP.NEU.FTZ.AND P2, PT, |R3|, +INF , PT ;  /* 0x7f8000000300780b */ /* 0x000fe40003f5d200 */
[----:B------:R-:W-:-:S11]  /*23b0*/  FSETP.NEU.FTZ.AND P0, PT, |R2|, +INF , PT ;  /* 0x7f8000000200780b */ /* 0x000fd60003f1d200 */
[----:B------:R-:W-:Y:S05]  /*23c0*/  @!P2 BRA !P1, `(.L_x_38) ;  /* 0x00000004002ca947 */ /* 0x000fea0004800000 */
[----:B------:R-:W-:-:S04]  /*23d0*/  LOP3.LUT P1, RZ, R2, 0x7fffffff, RZ, 0xc0, !PT ;  /* 0x7fffffff02ff7812 */ /* 0x000fc8000782c0ff */
[----:B------:R-:W-:-:S13]  /*23e0*/  PLOP3.LUT P1, PT, P2, P1, PT, 0x2f, 0xf2 ;  /* 0x0000000000f2781c */ /* 0x000fda0001722577 */
[----:B------:R-:W-:Y:S05]  /*23f0*/  @P1 BRA `(.L_x_39) ;  /* 0x0000000400181947 */ /* 0x000fea0003800000 */
[----:B------:R-:W-:-:S04]  /*2400*/  LOP3.LUT P1, RZ, R3, 0x7fffffff, RZ, 0xc0, !PT ;  /* 0x7fffffff03ff7812 */ /* 0x000fc8000782c0ff */
[----:B------:R-:W-:-:S13]  /*2410*/  PLOP3.LUT P0, PT, P0, P1, PT, 0x2f, 0xf2 ;  /* 0x0000000000f2781c */ /* 0x000fda0000702577 */
[----:B------:R-:W-:Y:S05]  /*2420*/  @P0 BRA `(.L_x_40) ;  /* 0x0000000400000947 */ /* 0x000fea0003800000 */
[----:B------:R-:W-:Y:S02]  /*2430*/  ISETP.GE.AND P0, PT, R28, RZ, PT ;  /* 0x000000ff1c00720c */ /* 0x000fe40003f06270 */
[----:B------:R-:W-:-:S11]  /*2440*/  ISETP.GE.AND P1, PT, R30, RZ, PT ;  /* 0x000000ff1e00720c */ /* 0x000fd60003f26270 */
[----:B------:R-:W-:Y:S01]  /*2450*/  @P0 IMAD.MOV.U32 R26, RZ, RZ, RZ ;  /* 0x000000ffff1a0224 */ /* 0x000fe200078e00ff */
[----:B------:R-:W-:Y:S01]  /*2460*/  @!P0 MOV R26, 0xffffffc0 ;  /* 0xffffffc0001a8802 */ /* 0x000fe20000000f00 */
[----:B------:R-:W-:Y:S01]  /*2470*/  @!P0 FFMA R2, R2, 1.84467440737095516160e+19, RZ ;  /* 0x5f80000002028823 */ /* 0x000fe200000000ff */
[----:B------:R-:W-:Y:S02]  /*2480*/  @!P1 FFMA R3, R3, 1.84467440737095516160e+19, RZ ;  /* 0x5f80000003039823 */ /* 0x000fe400000000ff */
[----:B------:R-:W-:-:S07]  /*2490*/  @!P1 IADD3 R26, PT, PT, R26, 0x40, RZ ;  /* 0x000000401a1a9810 */ /* 0x000fce0007ffe0ff */
.L_x_36:
[----:B------:R-:W-:Y:S01]  /*24a0*/  LEA R28, R22, 0xc0800000, 0x17 ;  /* 0xc0800000161c7811 */ /* 0x000fe200078eb8ff */
[----:B------:R-:W-:Y:S01]  /*24b0*/  BSSY.RECONVERGENT B3, `(.L_x_41) ;  /* 0x0000036000037945 */ /* 0x000fe20003800200 */
[----:B------:R-:W-:-:S03]  /*24c0*/  IADD3 R29, PT, PT, R29, -0x7f, RZ ;  /* 0xffffff811d1d7810 */ /* 0x000fc60007ffe0ff */
[----:B------:R-:W-:Y:S02]  /*24d0*/  IMAD.IADD R30, R3, 0x1, -R28 ;  /* 0x00000001031e7824 */ /* 0x000fe400078e0a1c */
[C---:B------:R-:W-:Y:S01]  /*24e0*/  IMAD R2, R29.reuse, -0x800000, R2 ;  /* 0xff8000001d027824 */ /* 0x040fe200078e0202 */
[----:B------:R-:W-:Y:S01]  /*24f0*/  IADD3 R29, PT, PT, R29, 0x7f, -R22 ;  /* 0x0000007f1d1d7810 */ /* 0x000fe20007ffe816 */
[----:B------:R-:W0:Y:S01]  /*2500*/  MUFU.RCP R28, R30 ;  /* 0x0000001e001c7308 */ /* 0x000e220000001000 */
[----:B------:R-:W-:Y:S02]  /*2510*/  FADD.FTZ R3, -R30, -RZ ;  /* 0x800000ff1e037221 */ /* 0x000fe40000010100 */
[----:B------:R-:W-:Y:S02]  /*2520*/  IADD3 R29, PT, PT, R29, R26, RZ ;  /* 0x0000001a1d1d7210 */ /* 0x000fe40007ffe0ff */
[----:B0-----:R-:W-:-:S04]  /*2530*/  FFMA R31, R28, R3, 1 ;  /* 0x3f8000001c1f7423 */ /* 0x001fc80000000003 */
[----:B------:R-:W-:-:S04]  /*2540*/  FFMA R28, R28, R31, R28 ;  /* 0x0000001f1c1c7223 */ /* 0x000fc8000000001c */
[----:B------:R-:W-:-:S04]  /*2550*/  FFMA R31, R2, R28, RZ ;  /* 0x0000001c021f7223 */ /* 0x000fc800000000ff */
[----:B------:R-:W-:-:S04]  /*2560*/  FFMA R32, R3, R31, R2 ;  /* 0x0000001f03207223 */ /* 0x000fc80000000002 */
[----:B------:R-:W-:-:S04]  /*2570*/  FFMA R31, R28, R32, R31 ;  /* 0x000000201c1f7223 */ /* 0x000fc8000000001f */
[----:B------:R-:W-:-:S04]  /*2580*/  FFMA R2, R3, R31, R2 ;  /* 0x0000001f03027223 */ /* 0x000fc80000000002 */
[----:B------:R-:W-:-:S05]  /*2590*/  FFMA R3, R28, R2, R31 ;  /* 0x000000021c037223 */ /* 0x000fca000000001f */
[----:B------:R-:W-:-:S04]  /*25a0*/  SHF.R.U32.HI R22, RZ, 0x17, R3 ;  /* 0x00000017ff167819 */ /* 0x000fc80000011603 */
[----:B------:R-:W-:-:S05]  /*25b0*/  LOP3.LUT R22, R22, 0xff, RZ, 0xc0, !PT ;  /* 0x000000ff16167812 */ /* 0x000fca00078ec0ff */
[----:B------:R-:W-:-:S05]  /*25c0*/  IMAD.IADD R22, R22, 0x1, R29 ;  /* 0x0000000116167824 */ /* 0x000fca00078e021d */
[----:B------:R-:W-:-:S04]  /*25d0*/  IADD3 R26, PT, PT, R22, -0x1, RZ ;  /* 0xffffffff161a7810 */ /* 0x000fc80007ffe0ff */
[----:B------:R-:W-:-:S13]  /*25e0*/  ISETP.GE.U32.AND P0, PT, R26, 0xfe, PT ;  /* 0x000000fe1a00780c */ /* 0x000fda0003f06070 */
[----:B------:R-:W-:Y:S05]  /*25f0*/  @!P0 BRA `(.L_x_42) ;  /* 0x0000000000808947 */ /* 0x000fea0003800000 */
[----:B------:R-:W-:-:S13]  /*2600*/  ISETP.GT.AND P0, PT, R22, 0xfe, PT ;  /* 0x000000fe1600780c */ /* 0x000fda0003f04270 */
[----:B------:R-:W-:Y:S05]  /*2610*/  @P0 BRA `(.L_x_43) ;  /* 0x00000000006c0947 */ /* 0x000fea0003800000 */
[----:B------:R-:W-:-:S13]  /*2620*/  ISETP.GE.AND P0, PT, R22, 0x1, PT ;  /* 0x000000011600780c */ /* 0x000fda0003f06270 */
[----:B------:R-:W-:Y:S05]  /*2630*/  @P0 BRA `(.L_x_44) ;  /* 0x0000000000740947 */ /* 0x000fea0003800000 */
[----:B------:R-:W-:Y:S02]  /*2640*/  ISETP.GE.AND P0, PT, R22, -0x18, PT ;  /* 0xffffffe81600780c */ /* 0x000fe40003f06270 */
[----:B------:R-:W-:-:S11]  /*2650*/  LOP3.LUT R3, R3, 0x80000000, RZ, 0xc0, !PT ;  /* 0x8000000003037812 */ /* 0x000fd600078ec0ff */
[----:B------:R-:W-:Y:S05]  /*2660*/  @!P0 BRA `(.L_x_44) ;  /* 0x0000000000688947 */ /* 0x000fea0003800000 */
[-CC-:B------:R-:W-:Y:S01]  /*2670*/  FFMA.RZ R26, R28, R2.reuse, R31.reuse ;  /* 0x000000021c1a7223 */ /* 0x180fe2000000c01f */
[C---:B------:R-:W-:Y:S02]  /*2680*/  ISETP.NE.AND P2, PT, R22.reuse, RZ, PT ;  /* 0x000000ff1600720c */ /* 0x040fe40003f45270 */
[----:B------:R-:W-:Y:S02]  /*2690*/  ISETP.NE.AND P1, PT, R22, RZ, PT ;  /* 0x000000ff1600720c */ /* 0x000fe40003f25270 */
[----:B------:R-:W-:Y:S01]  /*26a0*/  LOP3.LUT R29, R26, 0x7fffff, RZ, 0xc0, !PT ;  /* 0x007fffff1a1d7812 */ /* 0x000fe200078ec0ff */
[CCC-:B------:R-:W-:Y:S01]  /*26b0*/  FFMA.RP R26, R28.reuse, R2.reuse, R31.reuse ;  /* 0x000000021c1a7223 */ /* 0x1c0fe2000000801f */
[----:B------:R-:W-:Y:S01]  /*26c0*/  FFMA.RM R31, R28, R2, R31 ;  /* 0x000000021c1f7223 */ /* 0x000fe2000000401f */
[----:B------:R-:W-:Y:S01]  /*26d0*/  IADD3 R2, PT, PT, R22, 0x20, RZ ;  /* 0x0000002016027810 */ /* 0x000fe20007ffe0ff */
[----:B------:R-:W-:Y:S01]  /*26e0*/  IMAD.MOV R22, RZ, RZ, -R22 ;  /* 0x000000ffff167224 */ /* 0x000fe200078e0a16 */
[----:B------:R-:W-:-:S02]  /*26f0*/  LOP3.LUT R29, R29, 0x800000, RZ, 0xfc, !PT ;  /* 0x008000001d1d7812 */ /* 0x000fc400078efcff */
[----:B------:R-:W-:Y:S02]  /*2700*/  FSETP.NEU.FTZ.AND P0, PT, R26, R31, PT ;  /* 0x0000001f1a00720b */ /* 0x000fe40003f1d000 */
[----:B------:R-:W-:Y:S02]  /*2710*/  SHF.L.U32 R2, R29, R2, RZ ;  /* 0x000000021d027219 */ /* 0x000fe400000006ff */
[----:B------:R-:W-:Y:S02]  /*2720*/  SEL R22, R22, RZ, P2 ;  /* 0x000000ff16167207 */ /* 0x000fe40001000000 */
[----:B------:R-:W-:Y:S02]  /*2730*/  ISETP.NE.AND P1, PT, R2, RZ, P1 ;  /* 0x000000ff0200720c */ /* 0x000fe40000f25270 */
[----:B------:R-:W-:Y:S02]  /*2740*/  SHF.R.U32.HI R22, RZ, R22, R29 ;  /* 0x00000016ff167219 */ /* 0x000fe4000001161d */
[----:B------:R-:W-:-:S02]  /*2750*/  PLOP3.LUT P0, PT, P0, P1, PT, 0xf8, 0x8f ;  /* 0x00000000008f781c */ /* 0x000fc40000703f70 */
[----:B------:R-:W-:Y:S02]  /*2760*/  SHF.R.U32.HI R29, RZ, 0x1, R22 ;  /* 0x00000001ff1d7819 */ /* 0x000fe40000011616 */
[----:B------:R-:W-:-:S04]  /*2770*/  SEL R2, RZ, 0x1, !P0 ;  /* 0x00000001ff027807 */ /* 0x000fc80004000000 */
[----:B------:R-:W-:-:S04]  /*2780*/  LOP3.LUT R31, R2, 0x1, R29, 0xf8, !PT ;  /* 0x00000001021f7812 */ /* 0x000fc800078ef81d */
[----:B------:R-:W-:-:S04]  /*2790*/  LOP3.LUT R22, R31, R22, RZ, 0xc0, !PT ;  /* 0x000000161f167212 */ /* 0x000fc800078ec0ff */
[----:B------:R-:W-:-:S04]  /*27a0*/  IADD3 R22, PT, PT, R29, R22, RZ ;  /* 0x000000161d167210 */ /* 0x000fc80007ffe0ff */
[----:B------:R-:W-:Y:S01]  /*27b0*/  LOP3.LUT R3, R22, R3, RZ, 0xfc, !PT ;  /* 0x0000000316037212 */ /* 0x000fe200078efcff */
[----:B------:R-:W-:Y:S06]  /*27c0*/  BRA `(.L_x_44) ;  /* 0x0000000000107947 */ /* 0x000fec0003800000 */
.L_x_43:
[----:B------:R-:W-:-:S04]  /*27d0*/  LOP3.LUT R3, R3, 0x80000000, RZ, 0xc0, !PT ;  /* 0x8000000003037812 */ /* 0x000fc800078ec0ff */
[----:B------:R-:W-:Y:S01]  /*27e0*/  LOP3.LUT R3, R3, 0x7f800000, RZ, 0xfc, !PT ;  /* 0x7f80000003037812 */ /* 0x000fe200078efcff */
[----:B------:R-:W-:Y:S06]  /*27f0*/  BRA `(.L_x_44) ;  /* 0x0000000000047947 */ /* 0x000fec0003800000 */
.L_x_42:
[----:B------:R-:W-:-:S07]  /*2800*/  LEA R3, R29, R3, 0x17 ;  /* 0x000000031d037211 */ /* 0x000fce00078eb8ff */
.L_x_44:
[----:B------:R-:W-:Y:S05]  /*2810*/  BSYNC.RECONVERGENT B3 ;  /* 0x0000000000037941 */ /* 0x000fea0003800200 */
.L_x_41:
[----:B------:R-:W-:Y:S05]  /*2820*/  BRA `(.L_x_45) ;  /* 0x0000000000207947 */ /* 0x000fea0003800000 */
.L_x_40:
[----:B------:R-:W-:-:S04]  /*2830*/  LOP3.LUT R3, R3, 0x80000000, R2, 0x48, !PT ;  /* 0x8000000003037812 */ /* 0x000fc800078e4802 */
[----:B------:R-:W-:Y:S01]  /*2840*/  LOP3.LUT R3, R3, 0x7f800000, RZ, 0xfc, !PT ;  /* 0x7f80000003037812 */ /* 0x000fe200078efcff */
[----:B------:R-:W-:Y:S06]  /*2850*/  BRA `(.L_x_45) ;  /* 0x0000000000147947 */ /* 0x000fec0003800000 */
.L_x_39:
[----:B------:R-:W-:Y:S01]  /*2860*/  LOP3.LUT R3, R3, 0x80000000, R2, 0x48, !PT ;  /* 0x8000000003037812 */ /* 0x000fe200078e4802 */
[----:B------:R-:W-:Y:S06]  /*2870*/  BRA `(.L_x_45) ;  /* 0x00000000000c7947 */ /* 0x000fec0003800000 */
.L_x_38:
[----:B------:R-:W0:Y:S01]  /*2880*/  MUFU.RSQ R3, -QNAN ;  /* 0xffc0000000037908 */ /* 0x000e220000001400 */
[----:B------:R-:W-:Y:S05]  /*2890*/  BRA `(.L_x_45) ;  /* 0x0000000000047947 */ /* 0x000fea0003800000 */
.L_x_37:
[----:B------:R-:W-:-:S07]  /*28a0*/  FADD.FTZ R3, R2, R3 ;  /* 0x0000000302037221 */ /* 0x000fce0000010000 */
.L_x_45:
[----:B------:R-:W-:Y:S05]  /*28b0*/  BSYNC.RECONVERGENT B2 ;  /* 0x0000000000027941 */ /* 0x000fea0003800200 */
.L_x_35:
[----:B0-----:R-:W-:Y:S02]  /*28c0*/  IMAD.MOV.U32 R29, RZ, RZ, R3 ;  /* 0x000000ffff1d7224 */ /* 0x001fe400078e0003 */
[----:B------:R-:W-:Y:S01]  /*28d0*/  HFMA2 R3, -RZ, RZ, 0, 0 ;  /* 0x00000000ff037431 */ /* 0x000fe200000001ff */
[----:B------:R-:W-:-:S04]  /*28e0*/  MOV R2, R24 ;  /* 0x0000001800027202 */ /* 0x000fc80000000f00 */
[----:B------:R-:W-:Y:S05]  /*28f0*/  RET.REL.NODEC R2 `(vi_many_series_one_param_f32) ;  /* 0xffffffd402c07950 */ /* 0x000fea0003c3ffff */
.L_x_46:
[----:B------:R-:W-:-:S00]  /*2900*/  BRA `(.L_x_46) ;  /* 0xfffffffc00fc7947 */ /* 0x000fc0000383ffff */
[----:B------:R-:W-:-:S00]  /*2910*/  NOP ;  /* 0x0000000000007918 */ /* 0x000fc00000000000 */
        /* <DEDUP_REMOVED lines=14> */
.L_x_94:


//--------------------- .text.vi_batch_f32        --------------------------
	.section	.text.vi_batch_f32,"ax",@progbits
	.align	128
        .global         vi_batch_f32
        .type           vi_batch_f32,@function
        .size           vi_batch_f32,(.L_x_95 - vi_batch_f32)
        .other          vi_batch_f32,@"STO_CUDA_ENTRY STV_DEFAULT"
vi_batch_f32:
.text.vi_batch_f32:
[----:B------:R-:W-:Y:S01]  /*0000*/  LDC R1, c[0x0][0x37c] ;  /* 0x0000df00ff017b82 */ /* 0x000fe20000000800 */
[----:B------:R-:W0:Y:S07]  /*0010*/  S2R R0, SR_TID.X ;  /* 0x0000000000007919 */ /* 0x000e2e0000002100 */
[----:B------:R-:W0:Y:S01]  /*0020*/  S2UR UR4, SR_CTAID.X ;  /* 0x00000000000479c3 */ /* 0x000e220000002500 */
[----:B------:R-:W1:Y:S07]  /*0030*/  LDCU UR5, c[0x0][0x3a4] ;  /* 0x00007480ff0577ac */ /* 0x000e6e0008000800 */
[----:B------:R-:W0:Y:S02]  /*0040*/  LDC R3, c[0x0][0x360] ;  /* 0x0000d800ff037b82 */ /* 0x000e240000000800 */
[----:B0-----:R-:W-:-:S05]  /*0050*/  IMAD R3, R3, UR4, R0 ;  /* 0x0000000403037c24 */ /* 0x001fca000f8e0200 */
[----:B-1----:R-:W-:-:S13]  /*0060*/  ISETP.GE.AND P0, PT, R3, UR5, PT ;  /* 0x0000000503007c0c */ /* 0x002fda000bf06270 */
[----:B------:R-:W-:Y:S05]  /*0070*/  @P0 EXIT ;  /* 0x000000000000094d */ /* 0x000fea0003800000 */
[----:B------:R-:W0:Y:S01]  /*0080*/  LDC.64 R22, c[0x0][0x398] ;  /* 0x0000e600ff167b82 */ /* 0x000e220000000a00 */
[----:B------:R-:W1:Y:S07]  /*0090*/  LDCU.64 UR4, c[0x0][0x358] ;  /* 0x00006b00ff0477ac */ /* 0x000e6e0008000a00 */
[----:B------:R-:W2:Y:S08]  /*00a0*/  LDC R5, c[0x0][0x3a8] ;  /* 0x0000ea00ff057b82 */ /* 0x000eb00000000800 */
[----:B------:R-:W3:Y:S01]  /*00b0*/  LDC R0, c[0x0][0x3a0] ;  /* 0x0000e800ff007b82 */ /* 0x000ee20000000800 */
[----:B0-----:R-:W-:-:S07]  /*00c0*/  IMAD.WIDE R22, R3, 0x4, R22 ;  /* 0x0000000403167825 */ /* 0x001fce00078e0216 */
[----:B------:R-:W0:Y:S01]  /*00d0*/  LDC.64 R12, c[0x0][0x3b0] ;  /* 0x0000ec00ff0c7b82 */ /* 0x000e220000000a00 */
[----:B-1----:R-:W4:Y:S01]  /*00e0*/  LDG.E.CONSTANT R22, desc[UR4][R22.64] ;  /* 0x0000000416167981 */ /* 0x002f22000c1e9900 */
[----:B--2---:R-:W-:-:S06]  /*00f0*/  ISETP.GT.AND P0, PT, R5, -0x1, PT ;  /* 0xffffffff0500780c */ /* 0x004fcc0003f04270 */
[----:B------:R-:W1:Y:S01]  /*0100*/  LDC.64 R10, c[0x0][0x3b8] ;  /* 0x0000ee00ff0a7b82 */ /* 0x000e620000000a00 */
[----:B---3--:R-:W-:Y:S01]  /*0110*/  ISETP.GT.AND P1, PT, R0, R5, PT ;  /* 0x000000050000720c */ /* 0x008fe20003f24270 */
[----:B------:R-:W-:-:S04]  /*0120*/  IMAD R7, R3, R0, RZ ;  /* 0x0000000003077224 */ /* 0x000fc800078e02ff */
[----:B0-----:R-:W-:-:S04]  /*0130*/  IMAD.WIDE R12, R7, 0x4, R12 ;  /* 0x00000004070c7825 */ /* 0x001fc800078e020c */
[----:B-1----:R-:W-:Y:S01]  /*0140*/  IMAD.WIDE R10, R7, 0x4, R10 ;  /* 0x00000004070a7825 */ /* 0x002fe200078e020a */
[----:B----4-:R-:W-:-:S04]  /*0150*/  ISETP.GT.AND P0, PT, R22, RZ, P0 ;  /* 0x000000ff1600720c */ /* 0x010fc80000704270 */
[----:B------:R-:W-:-:S13]  /*0160*/  ISETP.LE.AND P0, PT, R22, R0, P0 ;  /* 0x000000001600720c */ /* 0x000fda0000703270 */
[----:B------:R-:W-:Y:S05]  /*0170*/  @P0 BRA P1, `(.L_x_47) ;  /* 0x00000004004c0947 */ /* 0x000fea0000800000 */
[----:B------:R-:W-:-:S13]  /*0180*/  ISETP.GE.AND P0, PT, R0, 0x1, PT ;  /* 0x000000010000780c */ /* 0x000fda0003f06270 */
[----:B------:R-:W-:Y:S05]  /*0190*/  @!P0 EXIT ;  /* 0x000000000000894d */ /* 0x000fea0003800000 */
[C---:B------:R-:W-:Y:S01]  /*01a0*/  ISETP.GE.U32.AND P1, PT, R0.reuse, 0x8, PT ;  /* 0x000000080000780c */ /* 0x040fe20003f26070 */
[----:B------:R-:W-:Y:S01]  /*01b0*/  IMAD.MOV.U32 R3, RZ, RZ, RZ ;  /* 0x000000ffff037224 */ /* 0x000fe200078e00ff */
[----:B------:R-:W-:-:S04]  /*01c0*/  LOP3.LUT R14, R0, 0x7, RZ, 0xc0, !PT ;  /* 0x00000007000e7812 */ /* 0x000fc800078ec0ff */
[----:B------:R-:W-:-:S07]  /*01d0*/  ISETP.NE.AND P0, PT, R14, RZ, PT ;  /* 0x000000ff0e00720c */ /* 0x000fce0003f05270 */
[----:B------:R-:W-:Y:S06]  /*01e0*/  @!P1 BRA `(.L_x_48) ;  /* 0x0000000000989947 */ /* 0x000fec0003800000 */
[----:B------:R-:W0:Y:S01]  /*01f0*/  LDCU.128 UR8, c[0x0][0x3b0] ;  /* 0x00007600ff0877ac */ /* 0x000e220008000c00 */
[----:B------:R-:W-:Y:S02]  /*0200*/  HFMA2 R5, -RZ, RZ, 0, 0 ;  /* 0x00000000ff057431 */ /* 0x000fe400000001ff */
[----:B------:R-:W-:Y:S01]  /*0210*/  IMAD.MOV.U32 R4, RZ, RZ, 0x10 ;  /* 0x00000010ff047424 */ /* 0x000fe200078e00ff */
[----:B------:R-:W-:-:S05]  /*0220*/  LOP3.LUT R3, R0, 0x7ffffff8, RZ, 0xc0, !PT ;  /* 0x7ffffff800037812 */ /* 0x000fca00078ec0ff */
[----:B------:R-:W-:Y:S02]  /*0230*/  IMAD.MOV R0, RZ, RZ, -R3 ;  /* 0x000000ffff007224 */ /* 0x000fe400078e0a03 */
[----:B------:R-:W-:-:S03]  /*0240*/  IMAD.WIDE R4, R7, 0x4, R4 ;  /* 0x0000000407047825 */ /* 0x000fc600078e0204 */
[C---:B0-----:R-:W-:Y:S02]  /*0250*/  IADD3 R8, P1, PT, R4.reuse, UR8, RZ ;  /* 0x0000000804087c10 */ /* 0x041fe4000ff3e0ff */
[----:B------:R-:W-:Y:S02]  /*0260*/  IADD3 R2, P2, PT, R4, UR10, RZ ;  /* 0x0000000a04027c10 */ /* 0x000fe4000ff5e0ff */
[C---:B------:R-:W-:Y:S02]  /*0270*/  IADD3.X R15, PT, PT, R5.reuse, UR9, RZ, P1, !PT ;  /* 0x00000009050f7c10 */ /* 0x040fe40008ffe4ff */
[----:B------:R-:W-:-:S09]  /*0280*/  IADD3.X R9, PT, PT, R5, UR11, RZ, P2, !PT ;  /* 0x0000000b05097c10 */ /* 0x000fd200097fe4ff */
.L_x_49:
[----:B0-----:R-:W-:Y:S01]  /*0290*/  IMAD.MOV.U32 R17, RZ, RZ, 0x7fffffff ;  /* 0x7fffffffff117424 */ /* 0x001fe200078e00ff */
[----:B------:R-:W-:Y:S01]  /*02a0*/  MOV R4, R8 ;  /* 0x0000000800047202 */ /* 0x000fe20000000f00 */
[----:B------:R-:W-:Y:S01]  /*02b0*/  IMAD.MOV.U32 R5, RZ, RZ, R15 ;  /* 0x000000ffff057224 */ /* 0x000fe200078e000f */
[----:B------:R-:W-:Y:S01]  /*02c0*/  MOV R7, R9 ;  /* 0x0000000900077202 */ /* 0x000fe20000000f00 */
[----:B------:R-:W-:Y:S01]  /*02d0*/  IMAD.MOV.U32 R6, RZ, RZ, R2 ;  /* 0x000000ffff067224 */ /* 0x000fe200078e0002 */
[----:B------:R-:W-:Y:S01]  /*02e0*/  IADD3 R8, P2, PT, R4, 0x20, RZ ;  /* 0x0000002004087810 */ /* 0x000fe20007f5e0ff */
[----:B------:R-:W-:Y:S01]  /*02f0*/  VIADD R0, R0, 0x8 ;  /* 0x0000000800007836 */ /* 0x000fe20000000000 */
[----:B------:R0:W-:Y:S02]  /*0300*/  STG.E desc[UR4][R4.64+-0x10], R17 ;  /* 0xfffff01104007986 */ /* 0x0001e4000c101904 */
[----:B------:R-:W-:Y:S01]  /*0310*/  IADD3 R2, P3, PT, R6, 0x20, RZ ;  /* 0x0000002006027810 */ /* 0x000fe20007f7e0ff */
[----:B------:R-:W-:Y:S01]  /*0320*/  IMAD.X R15, RZ, RZ, R5, P2 ;  /* 0x000000ffff0f7224 */ /* 0x000fe200010e0605 */
[----:B------:R0:W-:Y:S01]  /*0330*/  STG.E desc[UR4][R6.64+-0x10], R17 ;  /* 0xfffff01106007986 */ /* 0x0001e2000c101904 */
[----:B------:R-:W-:-:S02]  /*0340*/  ISETP.NE.AND P1, PT, R0, RZ, PT ;  /* 0x000000ff0000720c */ /* 0x000fc40003f25270 */
[----:B------:R-:W-:Y:S01]  /*0350*/  IADD3.X R9, PT, PT, RZ, R7, RZ, P3, !PT ;  /* 0x00000007ff097210 */ /* 0x000fe20001ffe4ff */
[----:B------:R0:W-:Y:S04]  /*0360*/  STG.E desc[UR4][R4.64+-0xc], R17 ;  /* 0xfffff41104007986 */ /* 0x0001e8000c101904 */
        /* <DEDUP_REMOVED lines=12> */
[----:B------:R0:W-:Y:S01]  /*0430*/  STG.E desc[UR4][R6.64+0xc], R17 ;  /* 0x00000c1106007986 */ /* 0x0001e2000c101904 */
[----:B------:R-:W-:Y:S05]  /*0440*/  @P1 BRA `(.L_x_49) ;  /* 0xfffffffc00901947 */ /* 0x000fea000383ffff */
.L_x_48:
[----:B------:R-:W-:Y:S05]  /*0450*/  @!P0 EXIT ;  /* 0x000000000000894d */ /* 0x000fea0003800000 */
[----:B------:R-:W1:Y:S01]  /*0460*/  LDC R0, c[0x0][0x3a0] ;  /* 0x0000e800ff007b82 */ /* 0x000e620000000800 */
[----:B------:R-:W-:Y:S02]  /*0470*/  ISETP.GE.U32.AND P0, PT, R14, 0x4, PT ;  /* 0x000000040e00780c */ /* 0x000fe40003f06070 */
[----:B-1----:R-:W-:-:S04]  /*0480*/  LOP3.LUT R2, R0, 0x3, RZ, 0xc0, !PT ;  /* 0x0000000300027812 */ /* 0x002fc800078ec0ff */
[----:B------:R-:W-:-:S07]  /*0490*/  ISETP.NE.AND P1, PT, R2, RZ, PT ;  /* 0x000000ff0200720c */ /* 0x000fce0003f25270 */
[----:B------:R-:W-:Y:S06]  /*04a0*/  @!P0 BRA `(.L_x_50) ;  /* 0x0000000000308947 */ /* 0x000fec0003800000 */
[----:B------:R-:W-:Y:S02]  /*04b0*/  IMAD.MOV.U32 R9, RZ, RZ, 0x7fffffff ;  /* 0x7fffffffff097424 */ /* 0x000fe400078e00ff */
[----:B0-----:R-:W-:-:S04]  /*04c0*/  IMAD.WIDE.U32 R4, R3, 0x4, R12 ;  /* 0x0000000403047825 */ /* 0x001fc800078e000c */
[C---:B------:R-:W-:Y:S01]  /*04d0*/  IMAD.WIDE.U32 R6, R3.reuse, 0x4, R10 ;  /* 0x0000000403067825 */ /* 0x040fe200078e000a */
[----:B------:R1:W-:Y:S03]  /*04e0*/  STG.E desc[UR4][R4.64], R9 ;  /* 0x0000000904007986 */ /* 0x0003e6000c101904 */
[----:B------:R-:W-:Y:S01]  /*04f0*/  VIADD R3, R3, 0x4 ;  /* 0x0000000403037836 */ /* 0x000fe20000000000 */
[----:B------:R1:W-:Y:S04]  /*0500*/  STG.E desc[UR4][R6.64], R9 ;  /* 0x0000000906007986 */ /* 0x0003e8000c101904 */
[----:B------:R1:W-:Y:S04]  /*0510*/  STG.E desc[UR4][R4.64+0x4], R9 ;  /* 0x0000040904007986 */ /* 0x0003e8000c101904 */
[----:B------:R1:W-:Y:S04]  /*0520*/  STG.E desc[UR4][R6.64+0x4], R9 ;  /* 0x0000040906007986 */ /* 0x0003e8000c101904 */
[----:B------:R1:W-:Y:S04]  /*0530*/  STG.E desc[UR4][R4.64+0x8], R9 ;  /* 0x0000080904007986 */ /* 0x0003e8000c101904 */
[----:B------:R1:W-:Y:S04]  /*0540*/  STG.E desc[UR4][R6.64+0x8], R9 ;  /* 0x0000080906007986 */ /* 0x0003e8000c101904 */
[----:B------:R1:W-:Y:S04]  /*0550*/  STG.E desc[UR4][R4.64+0xc], R9 ;  /* 0x00000c0904007986 */ /* 0x0003e8000c101904 */
[----:B------:R1:W-:Y:S02]  /*0560*/  STG.E desc[UR4][R6.64+0xc], R9 ;  /* 0x00000c0906007986 */ /* 0x0003e4000c101904 */
.L_x_50:
[----:B------:R-:W-:Y:S05]  /*0570*/  @!P1 EXIT ;  /* 0x000000000000994d */ /* 0x000fea0003800000 */
[----:B------:R-:W-:Y:S02]  /*0580*/  ISETP.NE.AND P0, PT, R2, 0x1, PT ;  /* 0x000000010200780c */ /* 0x000fe40003f05270 */
[----:B------:R-:W-:-:S04]  /*0590*/  LOP3.LUT R0, R0, 0x1, RZ, 0xc0, !PT ;  /* 0x0000000100007812 */ /* 0x000fc800078ec0ff */
[----:B------:R-:W-:-:S07]  /*05a0*/  ISETP.NE.U32.AND P1, PT, R0, 0x1, PT ;  /* 0x000000010000780c */ /* 0x000fce0003f25070 */
[----:B------:R-:W-:Y:S06]  /*05b0*/  @!P0 BRA `(.L_x_51) ;  /* 0x0000000000208947 */ /* 0x000fec0003800000 */
[----:B-1----:R-:W-:Y:S01]  /*05c0*/  MOV R9, 0x7fffffff ;  /* 0x7fffffff00097802 */ /* 0x002fe20000000f00 */
[----:B0-----:R-:W-:-:S04]  /*05d0*/  IMAD.WIDE.U32 R4, R3, 0x4, R12 ;  /* 0x0000000403047825 */ /* 0x001fc800078e000c */
[C---:B------:R-:W-:Y:S01]  /*05e0*/  IMAD.WIDE.U32 R6, R3.reuse, 0x4, R10 ;  /* 0x0000000403067825 */ /* 0x040fe200078e000a */
[----:B------:R2:W-:Y:S03]  /*05f0*/  STG.E desc[UR4][R4.64], R9 ;  /* 0x0000000904007986 */ /* 0x0005e6000c101904 */
[----:B------:R-:W-:Y:S01]  /*0600*/  VIADD R3, R3, 0x2 ;  /* 0x0000000203037836 */ /* 0x000fe20000000000 */
[----:B------:R2:W-:Y:S04]  /*0610*/  STG.E desc[UR4][R6.64], R9 ;  /* 0x0000000906007986 */ /* 0x0005e8000c101904 */
[----:B------:R2:W-:Y:S04]  /*0620*/  STG.E desc[UR4][R4.64+0x4], R9 ;  /* 0x0000040904007986 */ /* 0x0005e8000c101904 */
[----:B------:R2:W-:Y:S02]  /*0630*/  STG.E desc[UR4][R6.64+0x4], R9 ;  /* 0x0000040906007986 */ /* 0x0005e4000c101904 */
.L_x_51:
[----:B------:R-:W-:Y:S05]  /*0640*/  @P1 EXIT ;  /* 0x000000000000194d */ /* 0x000fea0003800000 */
[----:B------:R-:W-:-:S04]  /*0650*/  IMAD.WIDE.U32 R12, R3, 0x4, R12 ;  /* 0x00000004030c7825 */ /* 0x000fc800078e000c */
[----:B012---:R-:W-:Y:S02]  /*0660*/  IMAD.MOV.U32 R5, RZ, RZ, 0x7fffffff ;  /* 0x7fffffffff057424 */ /* 0x007fe400078e00ff */
[----:B------:R-:W-:-:S03]  /*0670*/  IMAD.WIDE.U32 R10, R3, 0x4, R10 ;  /* 0x00000004030a7825 */ /* 0x000fc600078e000a */
[----:B------:R-:W-:Y:S04]  /*0680*/  STG.E desc[UR4][R12.64], R5 ;  /* 0x000000050c007986 */ /* 0x000fe8000c101904 */
[----:B------:R-:W-:Y:S01]  /*0690*/  STG.E desc[UR4][R10.64], R5 ;  /* 0x000000050a007986 */ /* 0x000fe2000c101904 */
[----:B------:R-:W-:Y:S05]  /*06a0*/  EXIT ;  /* 0x000000000000794d */ /* 0x000fea0003800000 */
.L_x_47:
[----:B------:R-:W-:-:S04]  /*06b0*/  IADD3 R3, PT, PT, R0, -R5, RZ ;  /* 0x8000000500037210 */ /* 0x000fc80007ffe0ff */
[----:B------:R-:W-:-:S13]  /*06c0*/  ISETP.GE.AND P0, PT, R3, R22, PT ;  /* 0x000000160300720c */ /* 0x000fda0003f06270 */
[----:B------:R-:W-:Y:S05]  /*06d0*/  @P0 BRA `(.L_x_52) ;  /* 0x00000004004c0947 */ /* 0x000fea0003800000 */
        /* <DEDUP_REMOVED lines=9> */
[----:B------:R-:W-:-:S04]  /*0770*/  IMAD.MOV.U32 R2, RZ, RZ, 0x10 ;  /* 0x00000010ff027424 */ /* 0x000fc800078e00ff */
[----:B------:R-:W-:Y:S01]  /*0780*/  IMAD.WIDE R4, R7, 0x4, R2 ;  /* 0x0000000407047825 */ /* 0x000fe200078e0202 */
[----:B------:R-:W-:-:S05]  /*0790*/  LOP3.LUT R3, R0, 0x7ffffff8, RZ, 0xc0, !PT ;  /* 0x7ffffff800037812 */ /* 0x000fca00078ec0ff */
[----:B------:R-:W-:Y:S01]  /*07a0*/  IMAD.MOV R0, RZ, RZ, -R3 ;  /* 0x000000ffff007224 */ /* 0x000fe200078e0a03 */
[C---:B0-----:R-:W-:Y:S02]  /*07b0*/  IADD3 R8, P1, PT, R4.reuse, UR8, RZ ;  /* 0x0000000804087c10 */ /* 0x041fe4000ff3e0ff */
[----:B------:R-:W-:Y:S02]  /*07c0*/  IADD3 R2, P2, PT, R4, UR10, RZ ;  /* 0x0000000a04027c10 */ /* 0x000fe4000ff5e0ff */
[C---:B------:R-:W-:Y:S02]  /*07d0*/  IADD3.X R15, PT, PT, R5.reuse, UR9, RZ, P1, !PT ;  /* 0x00000009050f7c10 */ /* 0x040fe40008ffe4ff */
[----:B------:R-:W-:-:S09]  /*07e0*/  IADD3.X R9, PT, PT, R5, UR11, RZ, P2, !PT ;  /* 0x0000000b05097c10 */ /* 0x000fd200097fe4ff */
.L_x_54:
        /* <DEDUP_REMOVED lines=28> */
.L_x_53:
        /* <DEDUP_REMOVED lines=18> */
.L_x_55:
        /* <DEDUP_REMOVED lines=13> */
.L_x_56:
[----:B------:R-:W-:Y:S05]  /*0ba0*/  @P1 EXIT ;  /* 0x000000000000194d */ /* 0x000fea0003800000 */
[----:B------:R-:W-:-:S04]  /*0bb0*/  IMAD.WIDE.U32 R12, R3, 0x4, R12 ;  /* 0x00000004030c7825 */ /* 0x000fc800078e000c */
[----:B012---:R-:W-:Y:S02]  /*0bc0*/  IMAD.MOV.U32 R5, RZ, RZ, 0x7fffffff ;  /* 0x7fffffffff057424 */ /* 0x007fe400078e00ff */
[----:B------:R-:W-:-:S03]  /*0bd0*/  IMAD.WIDE.U32 R10, R3, 0x4, R10 ;  /* 0x00000004030a7825 */ /* 0x000fc600078e000a */
[----:B------:R-:W-:Y:S04]  /*0be0*/  STG.E desc[UR4][R12.64], R5 ;  /* 0x000000050c007986 */ /* 0x000fe8000c101904 */
[----:B------:R-:W-:Y:S01]  /*0bf0*/  STG.E desc[UR4][R10.64], R5 ;  /* 0x000000050a007986 */ /* 0x000fe2000c101904 */
[----:B------:R-:W-:Y:S05]  /*0c00*/  EXIT ;  /* 0x000000000000794d */ /* 0x000fea0003800000 */
.L_x_52:
[----:B------:R-:W-:Y:S01]  /*0c10*/  IADD3 R6, PT, PT, R22, R5, RZ ;  /* 0x0000000516067210 */ /* 0x000fe20007ffe0ff */
[----:B------:R-:W-:Y:S04]  /*0c20*/  BSSY.RECONVERGENT B0, `(.L_x_57) ;  /* 0x0000056000007945 */ /* 0x000fe80003800200 */
[----:B------:R-:W-:-:S05]  /*0c30*/  VIADD R9, R6, 0xffffffff ;  /* 0xffffffff06097836 */ /* 0x000fca0000000000 */
[----:B------:R-:W-:-:S13]  /*0c40*/  ISETP.GE.AND P0, PT, R9, 0x1, PT ;  /* 0x000000010900780c */ /* 0x000fda0003f06270 */
[----:B------:R-:W-:Y:S05]  /*0c50*/  @!P0 BRA `(.L_x_58) ;  /* 0x0000000400488947 */ /* 0x000fea0003800000 */
[----:B------:R-:W-:Y:S01]  /*0c60*/  VIADD R0, R6, 0xfffffffe ;  /* 0xfffffffe06007836 */ /* 0x000fe20000000000 */
[----:B------:R-:W-:Y:S01]  /*0c70*/  LOP3.LUT R16, R9, 0x7, RZ, 0xc0, !PT ;  /* 0x0000000709107812 */ /* 0x000fe200078ec0ff */
[----:B------:R-:W-:Y:S01]  /*0c80*/  BSSY.RECONVERGENT B1, `(.L_x_59) ;  /* 0x000002b000017945 */ /* 0x000fe20003800200 */
[----:B------:R-:W-:Y:S02]  /*0c90*/  HFMA2 R3, -RZ, RZ, 0, 0 ;  /* 0x00000000ff037431 */ /* 0x000fe400000001ff */
[----:B------:R-:W-:Y:S02]  /*0ca0*/  ISETP.GE.U32.AND P1, PT, R0, 0x7, PT ;  /* 0x000000070000780c */ /* 0x000fe40003f26070 */
[----:B------:R-:W-:-:S11]  /*0cb0*/  ISETP.NE.AND P0, PT, R16, RZ, PT ;  /* 0x000000ff1000720c */ /* 0x000fd60003f05270 */
[----:B------:R-:W-:Y:S05]  /*0cc0*/  @!P1 BRA `(.L_x_60) ;  /* 0x0000000000989947 */ /* 0x000fea0003800000 */
[----:B------:R-:W0:Y:S01]  /*0cd0*/  LDCU.128 UR8, c[0x0][0x3b0] ;  /* 0x00007600ff0877ac */ /* 0x000e220008000c00 */
[----:B------:R-:W-:Y:S02]  /*0ce0*/  IMAD.MOV.U32 R2, RZ, RZ, 0x10 ;  /* 0x00000010ff027424 */ /* 0x000fe400078e00ff */
[----:B------:R-:W-:Y:S02]  /*0cf0*/  IMAD.MOV.U32 R3, RZ, RZ, 0x0 ;  /* 0x00000000ff037424 */ /* 0x000fe400078e00ff */
[----:B------:R-:W-:Y:S01]  /*0d00*/  IMAD.WIDE R4, R7, 0x4, R2 ;  /* 0x0000000407047825 */ /* 0x000fe200078e0202 */
[----:B------:R-:W-:-:S04]  /*0d10*/  LOP3.LUT R3, R9, 0x7ffffff8, RZ, 0xc0, !PT ;  /* 0x7ffffff809037812 */ /* 0x000fc800078ec0ff */
[----:B------:R-:W-:Y:S02]  /*0d20*/  IADD3 R0, PT, PT, -R3, RZ, RZ ;  /* 0x000000ff03007210 */ /* 0x000fe40007ffe1ff */
[C---:B0-----:R-:W-:Y:S02]  /*0d30*/  IADD3 R8, P1, PT, R4.reuse, UR8, RZ ;  /* 0x0000000804087c10 */ /* 0x041fe4000ff3e0ff */
[----:B------:R-:W-:Y:S02]  /*0d40*/  IADD3 R2, P2, PT, R4, UR10, RZ ;  /* 0x0000000a04027c10 */ /* 0x000fe4000ff5e0ff */
[C---:B------:R-:W-:Y:S02]  /*0d50*/  IADD3.X R17, PT, PT, R5.reuse, UR9, RZ, P1, !PT ;  /* 0x0000000905117c10 */ /* 0x040fe40008ffe4ff */
[----:B------:R-:W-:-:S09]  /*0d60*/  IADD3.X R7, PT, PT, R5, UR11, RZ, P2, !PT ;  /* 0x0000000b05077c10 */ /* 0x000fd200097fe4ff */
.L_x_61:
[----:B0-----:R-:W-:Y:S01]  /*0d70*/  IMAD.MOV.U32 R19, RZ, RZ, 0x7fffffff ;  /* 0x7fffffffff137424 */ /* 0x001fe200078e00ff */
[----:B------:R-:W-:Y:S01]  /*0d80*/  MOV R5, R17 ;  /* 0x0000001100057202 */ /* 0x000fe20000000f00 */
[----:B------:R-:W-:Y:S01]  /*0d90*/  IMAD.MOV.U32 R4, RZ, RZ, R8 ;  /* 0x000000ffff047224 */ /* 0x000fe200078e0008 */
[----:B------:R-:W-:Y:S01]  /*0da0*/  IADD3 R0, PT, PT, R0, 0x8, RZ ;  /* 0x0000000800007810 */ /* 0x000fe20007ffe0ff */
[----:B------:R-:W-:Y:S02]  /*0db0*/  IMAD.MOV.U32 R14, RZ, RZ, R2 ;  /* 0x000000ffff0e7224 */ /* 0x000fe400078e0002 */
[----:B------:R-:W-:Y:S01]  /*0dc0*/  IMAD.MOV.U32 R15, RZ, RZ, R7 ;  /* 0x000000ffff0f7224 */ /* 0x000fe200078e0007 */
[----:B------:R0:W-:Y:S01]  /*0dd0*/  STG.E desc[UR4][R4.64+-0x10], R19 ;  /* 0xfffff01304007986 */ /* 0x0001e2000c101904 */
[----:B------:R-:W-:Y:S02]  /*0de0*/  ISETP.NE.AND P1, PT, R0, RZ, PT ;  /* 0x000000ff0000720c */ /* 0x000fe40003f25270 */
[----:B------:R-:W-:Y:S01]  /*0df0*/  IADD3 R8, P2, PT, R4, 0x20, RZ ;  /* 0x0000002004087810 */ /* 0x000fe20007f5e0ff */
[----:B------:R0:W-:Y:S01]  /*0e00*/  STG.E desc[UR4][R14.64+-0x10], R19 ;  /* 0xfffff0130e007986 */ /* 0x0001e2000c101904 */
[----:B------:R-:W-:-:S03]  /*0e10*/  IADD3 R2, P3, PT, R14, 0x20, RZ ;  /* 0x000000200e027810 */ /* 0x000fc60007f7e0ff */
[----:B------:R0:W-:Y:S01]  /*0e20*/  STG.E desc[UR4][R4.64+-0xc], R19 ;  /* 0xfffff41304007986 */ /* 0x0001e2000c101904 */
[----:B------:R-:W-:Y:S02]  /*0e30*/  IMAD.X R17, RZ, RZ, R5, P2 ;  /* 0x000000ffff117224 */ /* 0x000fe400010e0605 */
[----:B------:R-:W-:Y:S01]  /*0e40*/  IMAD.X R7, RZ, RZ, R15, P3 ;  /* 0x000000ffff077224 */ /* 0x000fe200018e060f */
        /* <DEDUP_REMOVED lines=14> */
.L_x_60:
[----:B------:R-:W-:Y:S05]  /*0f30*/  BSYNC.RECONVERGENT B1 ;  /* 0x0000000000017941 */ /* 0x000fea0003800200 */
.L_x_59:
[----:B------:R-:W-:Y:S05]  /*0f40*/  @!P0 BRA `(.L_x_58) ;  /* 0x00000000008c8947 */ /* 0x000fea0003800000 */
[----:B------:R-:W-:Y:S01]  /*0f50*/  ISETP.GE.U32.AND P0, PT, R16, 0x4, PT ;  /* 0x000000041000780c */ /* 0x000fe20003f06070 */
[----:B------:R-:W-:Y:S01]  /*0f60*/  BSSY.RECONVERGENT B1, `(.L_x_62) ;  /* 0x0000010000017945 */ /* 0x000fe20003800200 */
[----:B------:R-:W-:-:S04]  /*0f70*/  LOP3.LUT R0, R9, 0x3, RZ, 0xc0, !PT ;  /* 0x0000000309007812 */ /* 0x000fc800078ec0ff */
[----:B------:R-:W-:-:S07]  /*0f80*/  ISETP.NE.AND P1, PT, R0, RZ, PT ;  /* 0x000000ff0000720c */ /* 0x000fce0003f25270 */
[----:B------:R-:W-:Y:S06]  /*0f90*/  @!P0 BRA `(.L_x_63) ;  /* 0x0000000000308947 */ /* 0x000fec0003800000 */
[----:B------:R-:W-:Y:S01]  /*0fa0*/  MOV R7, 0x7fffffff ;  /* 0x7fffffff00077802 */ /* 0x000fe20000000f00 */
        /* <DEDUP_REMOVED lines=11> */
.L_x_63:
[----:B------:R-:W-:Y:S05]  /*1060*/  BSYNC.RECONVERGENT B1 ;  /* 0x0000000000017941 */ /* 0x000fea0003800200 */
.L_x_62:
[----:B------:R-:W-:Y:S05]  /*1070*/  @!P1 BRA `(.L_x_58) ;  /* 0x0000000000409947 */ /* 0x000fea0003800000 */
[----:B------:R-:W-:Y:S02]  /*1080*/  ISETP.NE.AND P0, PT, R0, 0x1, PT ;  /* 0x000000010000780c */ /* 0x000fe40003f05270 */
[----:B------:R-:W-:-:S04]  /*1090*/  LOP3.LUT R0, R9, 0x1, RZ, 0xc0, !PT ;  /* 0x0000000109007812 */ /* 0x000fc800078ec0ff */
[----:B------:R-:W-:-:S07]  /*10a0*/  ISETP.NE.U32.AND P1, PT, R0, 0x1, PT ;  /* 0x000000010000780c */ /* 0x000fce0003f25070 */
[----:B01----:R-:W-:-:S04]  /*10b0*/  @P0 IMAD.WIDE.U32 R14, R3, 0x4, R12 ;  /* 0x00000004030e0825 */ /* 0x003fc800078e000c */
[C---:B------:R-:W-:Y:S01]  /*10c0*/  @P0 IMAD.WIDE.U32 R16, R3.reuse, 0x4, R10 ;  /* 0x0000000403100825 */ /* 0x040fe200078e000a */
[----:B------:R-:W-:-:S03]  /*10d0*/  @P0 IADD3 R3, PT, PT, R3, 0x2, RZ ;  /* 0x0000000203030810 */ /* 0x000fc60007ffe0ff */
[----:B------:R-:W-:Y:S02]  /*10e0*/  @P0 IMAD.MOV.U32 R7, RZ, RZ, 0x7fffffff ;  /* 0x7fffffffff070424 */ /* 0x000fe400078e00ff */
[----:B------:R-:W-:Y:S02]  /*10f0*/  @!P1 IMAD.MOV.U32 R19, RZ, RZ, 0x7fffffff ;  /* 0x7fffffffff139424 */ /* 0x000fe400078e00ff */
[C---:B------:R-:W-:Y:S01]  /*1100*/  @!P1 IMAD.WIDE.U32 R4, R3.reuse, 0x4, R12 ;  /* 0x0000000403049825 */ /* 0x040fe200078e000c */
[----:B------:R2:W-:Y:S03]  /*1110*/  @P0 STG.E desc[UR4][R14.64], R7 ;  /* 0x000000070e000986 */ /* 0x0005e6000c101904 */
[----:B------:R-:W-:Y:S01]  /*1120*/  @!P1 IMAD.WIDE.U32 R2, R3, 0x4, R10 ;  /* 0x0000000403029825 */ /* 0x000fe200078e000a */
[----:B------:R2:W-:Y:S04]  /*1130*/  @P0 STG.E desc[UR4][R16.64], R7 ;  /* 0x0000000710000986 */ /* 0x0005e8000c101904 */
[----:B------:R2:W-:Y:S04]  /*1140*/  @P0 STG.E desc[UR4][R14.64+0x4], R7 ;  /* 0x000004070e000986 */ /* 0x0005e8000c101904 */
[----:B------:R2:W-:Y:S04]  /*1150*/  @P0 STG.E desc[UR4][R16.64+0x4], R7 ;  /* 0x0000040710000986 */ /* 0x0005e8000c101904 */
[----:B------:R2:W-:Y:S04]  /*1160*/  @!P1 STG.E desc[UR4][R4.64], R19 ;  /* 0x0000001304009986 */ /* 0x0005e8000c101904 */
[----:B------:R2:W-:Y:S02]  /*1170*/  @!P1 STG.E desc[UR4][R2.64], R19 ;  /* 0x0000001302009986 */ /* 0x0005e4000c101904 */
.L_x_58:
[----:B------:R-:W-:Y:S05]  /*1180*/  BSYNC.RECONVERGENT B0 ;  /* 0x0000000000007941 */ /* 0x000fea0003800200 */
.L_x_57:
[----:B------:R-:W3:Y:S02]  /*1190*/  LDC R0, c[0x0][0x3a0] ;  /* 0x0000e800ff007b82 */ /* 0x000ee40000000800 */
[----:B---3--:R-:W-:-:S13]  /*11a0*/  ISETP.GE.AND P0, PT, R9, R0, PT ;  /* 0x000000000900720c */ /* 0x008fda0003f06270 */
[----:B------:R-:W-:Y:S05]  /*11b0*/  @P0 EXIT ;  /* 0x000000000000094d */ /* 0x000fea0003800000 */
[----:B------:R-:W-:Y:S01]  /*11c0*/  IMAD.IADD R0, R6, 0x1, R0 ;  /* 0x0000000106007824 */ /* 0x000fe200078e0200 */
[----:B------:R-:W-:Y:S04]  /*11d0*/  BSSY.RECONVERGENT B0, `(.L_x_64) ;  /* 0x0000040000007945 */ /* 0x000fe80003800200 */
[----:B------:R-:W-:-:S04]  /*11e0*/  LOP3.LUT R0, R0, 0x1, RZ, 0xc0, !PT ;  /* 0x0000000100007812 */ /* 0x000fc800078ec0ff */
[----:B------:R-:W-:-:S13]  /*11f0*/  ISETP.NE.U32.AND P0, PT, R0, 0x1, PT ;  /* 0x000000010000780c */ /* 0x000fda0003f05070 */
[----:B------:R-:W-:Y:S05]  /*1200*/  @!P0 BRA `(.L_x_65) ;  /* 0x0000000000f08947 */ /* 0x000fea0003800000 */
[C---:B------:R-:W-:Y:S01]  /*1210*/  ISETP.GE.AND P0, PT, R9.reuse, R22, PT ;  /* 0x000000160900720c */ /* 0x040fe20003f06270 */
[----:B--2---:R-:W2:Y:S08]  /*1220*/  LDC.64 R2, c[0x0][0x380] ;  /* 0x0000e000ff027b82 */ /* 0x004eb00000000a00 */
[----:B01----:R-:W0:Y:S08]  /*1230*/  LDC.64 R14, c[0x0][0x388] ;  /* 0x0000e200ff0e7b82 */ /* 0x003e300000000a00 */
[----:B------:R-:W1:Y:S01]  /*1240*/  @P0 LDC R19, c[0x0][0x3a8] ;  /* 0x0000ea00ff130b82 */ /* 0x000e620000000800 */
[----:B--2---:R-:W-:-:S07]  /*1250*/  @P0 IMAD.WIDE.U32 R4, R9, 0x4, R2 ;  /* 0x0000000409040825 */ /* 0x004fce00078e0002 */
[----:B------:R-:W2:Y:S01]  /*1260*/  LDC.64 R16, c[0x0][0x390] ;  /* 0x0000e400ff107b82 */ /* 0x000ea20000000a00 */
[----:B------:R-:W3:Y:S01]  /*1270*/  @P0 LDG.E.CONSTANT R5, desc[UR4][R4.64] ;  /* 0x0000000404050981 */ /* 0x000ee2000c1e9900 */
[----:B-1----:R-:W-:-:S06]  /*1280*/  @P0 IMAD.WIDE.U32 R24, R19, 0x4, R2 ;  /* 0x0000000413180825 */ /* 0x002fcc00078e0002 */
[----:B------:R-:W3:Y:S01]  /*1290*/  @P0 LDG.E.CONSTANT R24, desc[UR4][R24.64+-0x4] ;  /* 0xfffffc0418180981 */ /* 0x000ee2000c1e9900 */
[----:B0-----:R-:W-:-:S04]  /*12a0*/  @P0 IMAD.WIDE.U32 R26, R9, 0x4, R14 ;  /* 0x00000004091a0825 */ /* 0x001fc800078e000e */
[----:B------:R-:W-:Y:S02]  /*12b0*/  @P0 IMAD.WIDE.U32 R28, R19, 0x4, R14 ;  /* 0x00000004131c0825 */ /* 0x000fe400078e000e */
[----:B------:R-:W4:Y:S04]  /*12c0*/  @P0 LDG.E.CONSTANT R26, desc[UR4][R26.64] ;  /* 0x000000041a1a0981 */ /* 0x000f28000c1e9900 */
[----:B------:R-:W4:Y:S01]  /*12d0*/  @P0 LDG.E.CONSTANT R29, desc[UR4][R28.64+-0x4] ;  /* 0xfffffc041c1d0981 */ /* 0x000f22000c1e9900 */
[----:B------:R-:W-:-:S04]  /*12e0*/  @!P0 IMAD.WIDE R2, R9, 0x4, R2 ;  /* 0x0000000409028825 */ /* 0x000fc800078e0202 */
[----:B--2---:R-:W-:-:S04]  /*12f0*/  @P0 IMAD.WIDE.U32 R20, R9, 0x4, R16 ;  /* 0x0000000409140825 */ /* 0x004fc800078e0010 */
[----:B------:R-:W-:Y:S02]  /*1300*/  @P0 IMAD.WIDE.U32 R18, R19, 0x4, R16 ;  /* 0x0000000413120825 */ /* 0x000fe400078e0010 */
[----:B------:R-:W2:Y:S02]  /*1310*/  @P0 LDG.E.CONSTANT R20, desc[UR4][R20.64] ;  /* 0x0000000414140981 */ /* 0x000ea4000c1e9900 */
[----:B------:R-:W-:Y:S02]  /*1320*/  @!P0 IMAD.WIDE R14, R9, 0x4, R14 ;  /* 0x00000004090e8825 */ /* 0x000fe400078e020e */
[----:B------:R-:W2:Y:S02]  /*1330*/  @P0 LDG.E.CONSTANT R19, desc[UR4][R18.64+-0x4] ;  /* 0xfffffc0412130981 */ /* 0x000ea4000c1e9900 */
[----:B---3--:R-:W-:-:S06]  /*1340*/  @P0 FADD R5, R5, -R24 ;  /* 0x8000001805050221 */ /* 0x008fcc0000000000 */
[----:B------:R-:W3:Y:S01]  /*1350*/  @!P0 LDG.E.CONSTANT R5, desc[UR4][R2.64] ;  /* 0x0000000402058981 */ /* 0x000ee2000c1e9900 */
[----:B----4-:R-:W-:-:S06]  /*1360*/  @P0 FADD R8, R26, -R29 ;  /* 0x8000001d1a080221 */ /* 0x010fcc0000000000 */
[----:B------:R-:W4:Y:S01]  /*1370*/  @!P0 LDG.E.CONSTANT R8, desc[UR4][R14.64] ;  /* 0x000000040e088981 */ /* 0x000f22000c1e9900 */
[----:B------:R-:W-:-:S04]  /*1380*/  @!P0 IMAD.WIDE R16, R9, 0x4, R16 ;  /* 0x0000000409108825 */ /* 0x000fc800078e0210 */
[----:B--2---:R-:W-:-:S06]  /*1390*/  @P0 FADD R4, R20, -R19 ;  /* 0x8000001314040221 */ /* 0x004fcc0000000000 */
[----:B------:R0:W5:Y:S01]  /*13a0*/  @!P0 LDG.E.CONSTANT R4, desc[UR4][R16.64] ;  /* 0x0000000410048981 */ /* 0x000162000c1e9900 */
[----:B------:R-:W-:Y:S01]  /*13b0*/  BSSY.RECONVERGENT B1, `(.L_x_66) ;  /* 0x000000d000017945 */ /* 0x000fe20003800200 */
[----:B---3--:R-:W1:Y:S08]  /*13c0*/  MUFU.RCP R0, R5 ;  /* 0x0000000500007308 */ /* 0x008e700000001000 */
[----:B----4-:R-:W2:Y:S01]  /*13d0*/  FCHK P0, R8, R5 ;  /* 0x0000000508007302 */ /* 0x010ea20000000000 */
[----:B-1----:R-:W-:-:S04]  /*13e0*/  FFMA R7, R0, -R5, 1 ;  /* 0x3f80000000077423 */ /* 0x002fc80000000805 */
[----:B------:R-:W-:-:S04]  /*13f0*/  FFMA R0, R0, R7, R0 ;  /* 0x0000000700007223 */ /* 0x000fc80000000000 */
[----:B------:R-:W-:-:S04]  /*1400*/  FFMA R3, R0, R8, RZ ;  /* 0x0000000800037223 */ /* 0x000fc800000000ff */
[----:B------:R-:W-:-:S04]  /*1410*/  FFMA R2, R3, -R5, R8 ;  /* 0x8000000503027223 */ /* 0x000fc80000000008 */
[----:B------:R-:W-:Y:S01]  /*1420*/  FFMA R0, R0, R2, R3 ;  /* 0x0000000200007223 */ /* 0x000fe20000000003 */
[----:B0-2---:R-:W-:Y:S06]  /*1430*/  @!P0 BRA `(.L_x_67) ;  /* 0x0000000000108947 */ /* 0x005fec0003800000 */
[----:B------:R-:W-:Y:S01]  /*1440*/  MOV R27, R8 ;  /* 0x00000008001b7202 */ /* 0x000fe20000000f00 */
[----:B------:R-:W-:Y:S01]  /*1450*/  IMAD.MOV.U32 R0, RZ, RZ, R5 ;  /* 0x000000ffff007224 */ /* 0x000fe200078e0005 */
[----:B------:R-:W-:-:S07]  /*1460*/  MOV R24, 0x1480 ;  /* 0x0000148000187802 */ /* 0x000fce0000000f00 */
[----:B-----5:R-:W-:Y:S05]  /*1470*/  CALL.REL.NOINC `($__internal_1_$__cuda_sm3x_div_rn_noftz_f32_slowpath) ;  /* 0x0000000800907944 */ /* 0x020fea0003c00000 */
.L_x_67:
[----:B------:R-:W-:Y:S05]  /*1480*/  BSYNC.RECONVERGENT B1 ;  /* 0x0000000000017941 */ /* 0x000fea0003800200 */
.L_x_66:
[----:B------:R-:W0:Y:S01]  /*1490*/  MUFU.RCP R2, R5 ;  /* 0x0000000500027308 */ /* 0x000e220000001000 */
[----:B------:R-:W-:Y:S01]  /*14a0*/  IMAD.WIDE R14, R9, 0x4, R12 ;  /* 0x00000004090e7825 */ /* 0x000fe200078e020c */
[----:B------:R-:W-:Y:S04]  /*14b0*/  BSSY.RECONVERGENT B1, `(.L_x_68) ;  /* 0x000000e000017945 */ /* 0x000fe80003800200 */
[----:B------:R1:W-:Y:S02]  /*14c0*/  STG.E desc[UR4][R14.64], R0 ;  /* 0x000000000e007986 */ /* 0x0003e4000c101904 */
[----:B-----5:R-:W2:Y:S01]  /*14d0*/  FCHK P0, R4, R5 ;  /* 0x0000000504007302 */ /* 0x020ea20000000000 */
        /* <DEDUP_REMOVED lines=9> */
[----:B------:R-:W-:Y:S05]  /*1570*/  CALL.REL.NOINC `($__internal_1_$__cuda_sm3x_div_rn_noftz_f32_slowpath) ;  /* 0x0000000800507944 */ /* 0x000fea0003c00000 */
[----:B------:R-:W-:-:S07]  /*1580*/  IMAD.MOV.U32 R7, RZ, RZ, R0 ;  /* 0x000000ffff077224 */ /* 0x000fce00078e0000 */
.L_x_69:
[----:B------:R-:W-:Y:S05]  /*1590*/  BSYNC.RECONVERGENT B1 ;  /* 0x0000000000017941 */ /* 0x000fea0003800200 */
.L_x_68:
[----:B------:R-:W-:-:S04]  /*15a0*/  IMAD.WIDE R2, R9, 0x4, R10 ;  /* 0x0000000409027825 */ /* 0x000fc800078e020a */
[----:B------:R-:W-:Y:S01]  /*15b0*/  IMAD.MOV.U32 R9, RZ, RZ, R6 ;  /* 0x000000ffff097224 */ /* 0x000fe200078e0006 */
[----:B------:R3:W-:Y:S06]  /*15c0*/  STG.E desc[UR4][R2.64], R7 ;  /* 0x0000000702007986 */ /* 0x0007ec000c101904 */
.L_x_65:
[----:B------:R-:W-:Y:S05]  /*15d0*/  BSYNC.RECONVERGENT B0 ;  /* 0x0000000000007941 */ /* 0x000fea0003800200 */
.L_x_64:
[----:B------:R-:W4:Y:S02]  /*15e0*/  LDCU UR6, c[0x0][0x3a0] ;  /* 0x00007400ff0677ac */ /* 0x000f240008000800 */
[----:B----4-:R-:W-:-:S13]  /*15f0*/  ISETP.NE.AND P0, PT, R6, UR6, PT ;  /* 0x0000000606007c0c */ /* 0x010fda000bf05270 */
[----:B------:R-:W-:Y:S05]  /*1600*/  @!P0 EXIT ;  /* 0x000000000000894d */ /* 0x000fea0003800000 */
[----:B012---:R-:W0:Y:S01]  /*1610*/  LDC.64 R14, c[0x0][0x390] ;  /* 0x0000e400ff0e7b82 */ /* 0x007e220000000a00 */
[----:B------:R-:W-:-:S07]  /*1620*/  IADD3 R8, PT, PT, -R22, R9, RZ ;  /* 0x0000000916087210 */ /* 0x000fce0007ffe1ff */
[----:B------:R-:W1:Y:S08]  /*1630*/  LDC.64 R16, c[0x0][0x380] ;  /* 0x0000e000ff107b82 */ /* 0x000e700000000a00 */
[----:B------:R-:W2:Y:S02]  /*1640*/  LDC.64 R18, c[0x0][0x388] ;  /* 0x0000e200ff127b82 */ /* 0x000ea40000000a00 */
.L_x_81:
[----:B------:R-:W-:-:S13]  /*1650*/  ISETP.GE.AND P0, PT, R9, R22, PT ;  /* 0x000000160900720c */ /* 0x000fda0003f06270 */
[----:B-1----:R-:W-:-:S04]  /*1660*/  @P0 IMAD.WIDE.U32 R4, R9, 0x4, R16 ;  /* 0x0000000409040825 */ /* 0x002fc800078e0010 */
[----:B------:R-:W-:Y:S02]  /*1670*/  @P0 IMAD.WIDE R20, R8, 0x4, R16 ;  /* 0x0000000408140825 */ /* 0x000fe400078e0210 */
[----:B------:R-:W4:Y:S04]  /*1680*/  @P0 LDG.E.CONSTANT R4, desc[UR4][R4.64] ;  /* 0x0000000404040981 */ /* 0x000f28000c1e9900 */
[----:B------:R-:W4:Y:S01]  /*1690*/  @P0 LDG.E.CONSTANT R21, desc[UR4][R20.64] ;  /* 0x0000000414150981 */ /* 0x000f22000c1e9900 */
[----:B--2---:R-:W-:-:S04]  /*16a0*/  @P0 IMAD.WIDE.U32 R24, R9, 0x4, R18 ;  /* 0x0000000409180825 */ /* 0x004fc800078e0012 */
[----:B------:R-:W-:Y:S02]  /*16b0*/  @P0 IMAD.WIDE R26, R8, 0x4, R18 ;  /* 0x00000004081a0825 */ /* 0x000fe400078e0212 */
[----:B------:R-:W2:Y:S04]  /*16c0*/  @P0 LDG.E.CONSTANT R24, desc[UR4][R24.64] ;  /* 0x0000000418180981 */ /* 0x000ea8000c1e9900 */
[----:B------:R-:W2:Y:S01]  /*16d0*/  @P0 LDG.E.CONSTANT R27, desc[UR4][R26.64] ;  /* 0x000000041a1b0981 */ /* 0x000ea2000c1e9900 */
[----:B0-----:R-:W-:-:S04]  /*16e0*/  @P0 IMAD.WIDE.U32 R28, R9, 0x4, R14 ;  /* 0x00000004091c0825 */ /* 0x001fc800078e000e */
[----:B---3--:R-:W-:Y:S02]  /*16f0*/  @P0 IMAD.WIDE R2, R8, 0x4, R14 ;  /* 0x0000000408020825 */ /* 0x008fe400078e020e */
[----:B------:R-:W3:Y:S04]  /*1700*/  @P0 LDG.E.CONSTANT R28, desc[UR4][R28.64] ;  /* 0x000000041c1c0981 */ /* 0x000ee8000c1e9900 */
[----:B------:R-:W3:Y:S01]  /*1710*/  @P0 LDG.E.CONSTANT R3, desc[UR4][R2.64] ;  /* 0x0000000402030981 */ /* 0x000ee2000c1e9900 */
[----:B----4-:R-:W-:Y:S01]  /*1720*/  @P0 FADD R7, R4, -R21 ;  /* 0x8000001504070221 */ /* 0x010fe20000000000 */
[----:B------:R-:W-:-:S05]  /*1730*/  @!P0 IMAD.WIDE R4, R9, 0x4, R16 ;  /* 0x0000000409048825 */ /* 0x000fca00078e0210 */
[----:B------:R0:W4:Y:S01]  /*1740*/  @!P0 LDG.E.CONSTANT R7, desc[UR4][R4.64] ;  /* 0x0000000404078981 */ /* 0x000122000c1e9900 */
[----:B------:R-:W-:-:S04]  /*1750*/  @!P0 IMAD.WIDE R20, R9, 0x4, R18 ;  /* 0x0000000409148825 */ /* 0x000fc800078e0212 */
[----:B--2---:R-:W-:-:S06]  /*1760*/  @P0 FADD R23, R24, -R27 ;  /* 0x8000001b18170221 */ /* 0x004fcc0000000000 */
[----:B------:R-:W2:Y:S01]  /*1770*/  @!P0 LDG.E.CONSTANT R23, desc[UR4][R20.64] ;  /* 0x0000000414178981 */ /* 0x000ea2000c1e9900 */
[----:B------:R-:W-:-:S04]  /*1780*/  @!P0 IMAD.WIDE R24, R9, 0x4, R14 ;  /* 0x0000000409188825 */ /* 0x000fc800078e020e */
[----:B---3--:R-:W-:-:S06]  /*1790*/  @P0 FADD R6, R28, -R3 ;  /* 0x800000031c060221 */ /* 0x008fcc0000000000 */
[----:B------:R1:W5:Y:S01]  /*17a0*/  @!P0 LDG.E.CONSTANT R6, desc[UR4][R24.64] ;  /* 0x0000000418068981 */ /* 0x000362000c1e9900 */
[----:B------:R-:W-:Y:S01]  /*17b0*/  BSSY.RECONVERGENT B0, `(.L_x_70) ;  /* 0x000000e000007945 */ /* 0x000fe20003800200 */
[----:B0-----:R-:W-:Y:S01]  /*17c0*/  VIADD R5, R9, 0x1 ;  /* 0x0000000109057836 */ /* 0x001fe20000000000 */
[----:B----4-:R-:W0:Y:S08]  /*17d0*/  MUFU.RCP R0, R7 ;  /* 0x0000000700007308 */ /* 0x010e300000001000 */
[----:B--2---:R-:W2:Y:S01]  /*17e0*/  FCHK P0, R23, R7 ;  /* 0x0000000717007302 */ /* 0x004ea20000000000 */
        /* <DEDUP_REMOVED lines=9> */
[----:B-----5:R-:W-:Y:S05]  /*1880*/  CALL.REL.NOINC `($__internal_1_$__cuda_sm3x_div_rn_noftz_f32_slowpath) ;  /* 0x00000004008c7944 */ /* 0x020fea0003c00000 */
.L_x_71:
[----:B------:R-:W-:Y:S05]  /*1890*/  BSYNC.RECONVERGENT B0 ;  /* 0x0000000000007941 */ /* 0x000fea0003800200 */
.L_x_70:
[----:B------:R-:W0:Y:S01]  /*18a0*/  MUFU.RCP R2, R7 ;  /* 0x0000000700027308 */ /* 0x000e220000001000 */
[----:B------:R-:W-:Y:S01]  /*18b0*/  IMAD.WIDE R20, R9, 0x4, R12 ;  /* 0x0000000409147825 */ /* 0x000fe200078e020c */
[----:B------:R-:W-:Y:S01]  /*18c0*/  BSSY.RECONVERGENT B0, `(.L_x_72) ;  /* 0x000000f000007945 */ /* 0x000fe20003800200 */
[----:B------:R-:W-:-:S03]  /*18d0*/  SHF.R.S32.HI R4, RZ, 0x1f, R9 ;  /* 0x0000001fff047819 */ /* 0x000fc60000011409 */
        /* <DEDUP_REMOVED lines=9> */
[----:B------:R-:W-:Y:S01]  /*1970*/  MOV R24, 0x19a0 ;  /* 0x000019a000187802 */ /* 0x000fe20000000f00 */
[----:B------:R-:W-:-:S07]  /*1980*/  IMAD.MOV.U32 R0, RZ, RZ, R7 ;  /* 0x000000ffff007224 */ /* 0x000fce00078e0007 */
[----:B------:R-:W-:Y:S05]  /*1990*/  CALL.REL.NOINC `($__internal_1_$__cuda_sm3x_div_rn_noftz_f32_slowpath) ;  /* 0x0000000400487944 */ /* 0x000fea0003c00000 */
[----:B------:R-:W-:-:S07]  /*19a0*/  MOV R3, R0 ;  /* 0x0000000000037202 */ /* 0x000fce0000000f00 */
.L_x_73:
[----:B------:R-:W-:Y:S05]  /*19b0*/  BSYNC.RECONVERGENT B0 ;  /* 0x0000000000007941 */ /* 0x000fea0003800200 */
.L_x_72:
[----:B------:R-:W-:Y:S01]  /*19c0*/  IMAD.WIDE R6, R9, 0x4, R10 ;  /* 0x0000000409067825 */ /* 0x000fe200078e020a */
[----:B------:R-:W-:Y:S01]  /*19d0*/  ISETP.GE.AND P0, PT, R5, R22, PT ;  /* 0x000000160500720c */ /* 0x000fe20003f06270 */
[----:B------:R-:W-:Y:S03]  /*19e0*/  BSSY.RECONVERGENT B0, `(.L_x_74) ;  /* 0x0000029000007945 */ /* 0x000fe60003800200 */
[----:B------:R0:W-:Y:S09]  /*19f0*/  STG.E desc[UR4][R6.64], R3 ;  /* 0x0000000306007986 */ /* 0x0001f2000c101904 */
[----:B------:R-:W-:Y:S05]  /*1a00*/  @!P0 BRA `(.L_x_75) ;  /* 0x0000000000648947 */ /* 0x000fea0003800000 */
[----:B------:R-:W1:Y:S01]  /*1a10*/  LDCU.128 UR8, c[0x0][0x380] ;  /* 0x00007000ff0877ac */ /* 0x000e620008000c00 */
[----:B0-----:R-:W-:Y:S01]  /*1a20*/  IADD3 R3, P0, PT, -R22, R9, RZ ;  /* 0x0000000916037210 */ /* 0x001fe20007f1e1ff */
[----:B------:R-:W0:Y:S03]  /*1a30*/  LDCU.64 UR6, c[0x0][0x390] ;  /* 0x00007200ff0677ac */ /* 0x000e260008000a00 */
[----:B------:R-:W-:Y:S01]  /*1a40*/  IADD3.X R4, PT, PT, R4, -0x1, RZ, P0, !PT ;  /* 0xffffffff04047810 */ /* 0x000fe200007fe4ff */
[----:B------:R-:W-:-:S03]  /*1a50*/  IMAD.SHL.U32 R2, R3, 0x4, RZ ;  /* 0x0000000403027824 */ /* 0x000fc600078e00ff */
[----:B------:R-:W-:Y:S02]  /*1a60*/  SHF.L.U64.HI R3, R3, 0x2, R4 ;  /* 0x0000000203037819 */ /* 0x000fe40000010204 */
[----:B-1----:R-:W-:-:S04]  /*1a70*/  IADD3 R28, P0, PT, R2, UR8, RZ ;  /* 0x00000008021c7c10 */ /* 0x002fc8000ff1e0ff */
[----:B------:R-:W-:Y:S02]  /*1a80*/  IADD3.X R29, PT, PT, R3, UR9, RZ, P0, !PT ;  /* 0x00000009031d7c10 */ /* 0x000fe400087fe4ff */
[C---:B------:R-:W-:Y:S01]  /*1a90*/  IADD3 R24, P0, PT, R2.reuse, UR10, RZ ;  /* 0x0000000a02187c10 */ /* 0x040fe2000ff1e0ff */
[----:B------:R-:W-:Y:S02]  /*1aa0*/  IMAD.WIDE.U32 R26, R5, 0x4, R16 ;  /* 0x00000004051a7825 */ /* 0x000fe400078e0010 */
[----:B------:R1:W2:Y:S01]  /*1ab0*/  LDG.E.CONSTANT R0, desc[UR4][R28.64+0x4] ;  /* 0x000004041c007981 */ /* 0x0002a2000c1e9900 */
[C---:B------:R-:W-:Y:S02]  /*1ac0*/  IADD3.X R25, PT, PT, R3.reuse, UR11, RZ, P0, !PT ;  /* 0x0000000b03197c10 */ /* 0x040fe400087fe4ff */
[----:B0-----:R-:W-:Y:S01]  /*1ad0*/  IADD3 R2, P0, PT, R2, UR6, RZ ;  /* 0x0000000602027c10 */ /* 0x001fe2000ff1e0ff */
[----:B------:R-:W2:Y:S03]  /*1ae0*/  LDG.E.CONSTANT R27, desc[UR4][R26.64] ;  /* 0x000000041a1b7981 */ /* 0x000ea6000c1e9900 */
[----:B------:R-:W-:Y:S01]  /*1af0*/  IADD3.X R3, PT, PT, R3, UR7, RZ, P0, !PT ;  /* 0x0000000703037c10 */ /* 0x000fe200087fe4ff */
[----:B------:R0:W3:Y:S01]  /*1b00*/  LDG.E.CONSTANT R4, desc[UR4][R24.64+0x4] ;  /* 0x0000040418047981 */ /* 0x0000e2000c1e9900 */
[----:B-1----:R-:W-:-:S04]  /*1b10*/  IMAD.WIDE.U32 R28, R5, 0x4, R18 ;  /* 0x00000004051c7825 */ /* 0x002fc800078e0012 */
[----:B------:R-:W4:Y:S04]  /*1b20*/  LDG.E.CONSTANT R3, desc[UR4][R2.64+0x4] ;  /* 0x0000040402037981 */ /* 0x000f28000c1e9900 */
[----:B------:R-:W3:Y:S01]  /*1b30*/  LDG.E.CONSTANT R23, desc[UR4][R28.64] ;  /* 0x000000041c177981 */ /* 0x000ee2000c1e9900 */
[----:B0-----:R-:W-:-:S06]  /*1b40*/  IMAD.WIDE.U32 R24, R5, 0x4, R14 ;  /* 0x0000000405187825 */ /* 0x001fcc00078e000e */
[----:B------:R-:W4:Y:S01]  /*1b50*/  LDG.E.CONSTANT R24, desc[UR4][R24.64] ;  /* 0x0000000418187981 */ /* 0x000f22000c1e9900 */
[----:B--2---:R-:W-:Y:S01]  /*1b60*/  FADD R5, R27, -R0 ;  /* 0x800000001b057221 */ /* 0x004fe20000000000 */
[----:B---3--:R-:W-:Y:S01]  /*1b70*/  FADD R27, R23, -R4 ;  /* 0x80000004171b7221 */ /* 0x008fe20000000000 */
[----:B----4-:R-:W-:Y:S01]  /*1b80*/  FADD R4, R24, -R3 ;  /* 0x8000000318047221 */ /* 0x010fe20000000000 */
[----:B------:R-:W-:Y:S06]  /*1b90*/  BRA `(.L_x_76) ;  /* 0x0000000000347947 */ /* 0x000fec0003800000 */
.L_x_75:
[----:B------:R-:W1:Y:S01]  /*1ba0*/  LDCU.128 UR8, c[0x0][0x380] ;  /* 0x00007000ff0877ac */ /* 0x000e620008000c00 */
[C---:B------:R-:W-:Y:S01]  /*1bb0*/  IMAD.SHL.U32 R2, R9.reuse, 0x4, RZ ;  /* 0x0000000409027824 */ /* 0x040fe200078e00ff */
[----:B------:R-:W-:Y:S01]  /*1bc0*/  SHF.L.U64.HI R4, R9, 0x2, R4 ;  /* 0x0000000209047819 */ /* 0x000fe20000010204 */
[----:B------:R-:W2:Y:S03]  /*1bd0*/  LDCU.64 UR6, c[0x0][0x390] ;  /* 0x00007200ff0677ac */ /* 0x000ea60008000a00 */
[C---:B-1----:R-:W-:Y:S02]  /*1be0*/  IADD3 R28, P0, PT, R2.reuse, UR8, RZ ;  /* 0x00000008021c7c10 */ /* 0x042fe4000ff1e0ff */
[C---:B------:R-:W-:Y:S02]  /*1bf0*/  IADD3 R24, P1, PT, R2.reuse, UR10, RZ ;  /* 0x0000000a02187c10 */ /* 0x040fe4000ff3e0ff */
[----:B--2---:R-:W-:-:S02]  /*1c00*/  IADD3 R2, P2, PT, R2, UR6, RZ ;  /* 0x0000000602027c10 */ /* 0x004fc4000ff5e0ff */
[C---:B------:R-:W-:Y:S02]  /*1c10*/  IADD3.X R29, PT, PT, R4.reuse, UR9, RZ, P0, !PT ;  /* 0x00000009041d7c10 */ /* 0x040fe400087fe4ff */
[C---:B------:R-:W-:Y:S02]  /*1c20*/  IADD3.X R25, PT, PT, R4.reuse, UR11, RZ, P1, !PT ;  /* 0x0000000b04197c10 */ /* 0x040fe40008ffe4ff */
[----:B0-----:R-:W-:Y:S01]  /*1c30*/  IADD3.X R3, PT, PT, R4, UR7, RZ, P2, !PT ;  /* 0x0000000704037c10 */ /* 0x001fe200097fe4ff */
[----:B------:R0:W5:Y:S04]  /*1c40*/  LDG.E.CONSTANT R5, desc[UR4][R28.64+0x4] ;  /* 0x000004041c057981 */ /* 0x000168000c1e9900 */
[----:B------:R0:W5:Y:S04]  /*1c50*/  LDG.E.CONSTANT R27, desc[UR4][R24.64+0x4] ;  /* 0x00000404181b7981 */ /* 0x000168000c1e9900 */
[----:B------:R0:W5:Y:S02]  /*1c60*/  LDG.E.CONSTANT R4, desc[UR4][R2.64+0x4] ;  /* 0x0000040402047981 */ /* 0x000164000c1e9900 */
.L_x_76:
[----:B------:R-:W-:Y:S05]  /*1c70*/  BSYNC.RECONVERGENT B0 ;  /* 0x0000000000007941 */ /* 0x000fea0003800200 */
.L_x_74:
[----:B-----5:R-:W0:Y:S01]  /*1c80*/  MUFU.RCP R0, R5 ;  /* 0x0000000500007308 */ /* 0x020e220000001000 */
[----:B------:R-:W-:Y:S07]  /*1c90*/  BSSY.RECONVERGENT B0, `(.L_x_77) ;  /* 0x000000b000007945 */ /* 0x000fee0003800200 */
[----:B------:R-:W1:Y:S01]  /*1ca0*/  FCHK P0, R27, R5 ;  /* 0x000000051b007302 */ /* 0x000e620000000000 */
[----:B0-----:R-:W-:-:S04]  /*1cb0*/  FFMA R3, R0, -R5, 1 ;  /* 0x3f80000000037423 */ /* 0x001fc80000000805 */
[----:B------:R-:W-:-:S04]  /*1cc0*/  FFMA R0, R0, R3, R0 ;  /* 0x0000000300007223 */ /* 0x000fc80000000000 */
[----:B------:R-:W-:-:S04]  /*1cd0*/  FFMA R2, R0, R27, RZ ;  /* 0x0000001b00027223 */ /* 0x000fc800000000ff */
[----:B------:R-:W-:-:S04]  /*1ce0*/  FFMA R3, R2, -R5, R27 ;  /* 0x8000000502037223 */ /* 0x000fc8000000001b */
[----:B------:R-:W-:Y:S01]  /*1cf0*/  FFMA R0, R0, R3, R2 ;  /* 0x0000000300007223 */ /* 0x000fe20000000002 */
[----:B-1----:R-:W-:Y:S06]  /*1d00*/  @!P0 BRA `(.L_x_78) ;  /* 0x00000000000c8947 */ /* 0x002fec0003800000 */
[----:B------:R-:W-:Y:S02]  /*1d10*/  MOV R0, R5 ;  /* 0x0000000500007202 */ /* 0x000fe40000000f00 */
[----:B------:R-:W-:-:S07]  /*1d20*/  MOV R24, 0x1d40 ;  /* 0x00001d4000187802 */ /* 0x000fce0000000f00 */
[----:B------:R-:W-:Y:S05]  /*1d30*/  CALL.REL.NOINC `($__internal_1_$__cuda_sm3x_div_rn_noftz_f32_slowpath) ;  /* 0x0000000000607944 */ /* 0x000fea0003c00000 */
.L_x_78:
[----:B------:R-:W-:Y:S05]  /*1d40*/  BSYNC.RECONVERGENT B0 ;  /* 0x0000000000007941 */ /* 0x000fea0003800200 */
.L_x_77:
        /* <DEDUP_REMOVED lines=15> */
.L_x_80:
[----:B------:R-:W-:Y:S05]  /*1e40*/  BSYNC.RECONVERGENT B0 ;  /* 0x0000000000007941 */ /* 0x000fea0003800200 */
.L_x_79:
[----:B------:R-:W0:Y:S01]  /*1e50*/  LDCU UR6, c[0x0][0x3a0] ;  /* 0x00007400ff0677ac */ /* 0x000e220008000800 */
[----:B------:R-:W-:Y:S01]  /*1e60*/  VIADD R9, R9, 0x2 ;  /* 0x0000000209097836 */ /* 0x000fe20000000000 */
[----:B------:R1:W-:Y:S04]  /*1e70*/  STG.E desc[UR4][R6.64+0x4], R3 ;  /* 0x0000040306007986 */ /* 0x0003e8000c101904 */
[----:B0-----:R-:W-:-:S13]  /*1e80*/  ISETP.NE.AND P0, PT, R9, UR6, PT ;  /* 0x0000000609007c0c */ /* 0x001fda000bf05270 */
[----:B-1----:R-:W-:Y:S05]  /*1e90*/  @!P0 EXIT ;  /* 0x000000000000894d */ /* 0x002fea0003800000 */
[----:B------:R-:W-:Y:S01]  /*1ea0*/  VIADD R8, R8, 0x2 ;  /* 0x0000000208087836 */ /* 0x000fe20000000000 */
[----:B------:R-:W-:Y:S06]  /*1eb0*/  BRA `(.L_x_81) ;  /* 0xfffffff400e47947 */ /* 0x000fec000383ffff */
        .weak           $__internal_1_$__cuda_sm3x_div_rn_noftz_f32_slowpath
        .type           $__internal_1_$__cuda_sm3x_div_rn_noftz_f32_slowpath,@function
        .size           $__internal_1_$__cuda_sm3x_div_rn_noftz_f32_slowpath,(.L_x_95 - $__internal_1_$__cuda_sm3x_div_rn_noftz_f32_slowpath)
$__internal_1_$__cuda_sm3x_div_rn_noftz_f32_slowpath:
[----:B------:R-:W-:Y:S01]  /*1ec0*/  SHF.R.U32.HI R23, RZ, 0x17, R0 ;  /* 0x00000017ff177819 */ /* 0x000fe20000011600 */
[----:B------:R-:W-:Y:S01]  /*1ed0*/  BSSY.RECONVERGENT B2, `(.L_x_82) ;  /* 0x0000064000027945 */ /* 0x000fe20003800200 */
[----:B------:R-:W-:Y:S02]  /*1ee0*/  SHF.R.U32.HI R26, RZ, 0x17, R27 ;  /* 0x00000017ff1a7819 */ /* 0x000fe4000001161b */
[----:B------:R-:W-:Y:S02]  /*1ef0*/  LOP3.LUT R23, R23, 0xff, RZ, 0xc0, !PT ;  /* 0x000000ff17177812 */ /* 0x000fe400078ec0ff */
[----:B------:R-:W-:Y:S02]  /*1f00*/  LOP3.LUT R26, R26, 0xff, RZ, 0xc0, !PT ;  /* 0x000000ff1a1a7812 */ /* 0x000fe400078ec0ff */
[----:B------:R-:W-:-:S04]  /*1f10*/  IADD3 R2, PT, PT, R23, -0x1, RZ ;  /* 0xffffffff17027810 */ /* 0x000fc80007ffe0ff */
[----:B------:R-:W-:Y:S01]  /*1f20*/  ISETP.GT.U32.AND P0, PT, R2, 0xfd, PT ;  /* 0x000000fd0200780c */ /* 0x000fe20003f04070 */
[----:B------:R-:W-:-:S05]  /*1f30*/  VIADD R2, R26, 0xffffffff ;  /* 0xffffffff1a027836 */ /* 0x000fca0000000000 */
[----:B------:R-:W-:-:S13]  /*1f40*/  ISETP.GT.U32.OR P0, PT, R2, 0xfd, P0 ;  /* 0x000000fd0200780c */ /* 0x000fda0000704470 */
[----:B------:R-:W-:Y:S01]  /*1f50*/  @!P0 IMAD.MOV.U32 R2, RZ, RZ, RZ ;  /* 0x000000ffff028224 */ /* 0x000fe200078e00ff */
        /* <DEDUP_REMOVED lines=17> */
[----:B------:R-:W-:-:S04]  /*2070*/  IADD3 R2, PT, PT, R26, -0x1, RZ ;  /* 0xffffffff1a027810 */ /* 0x000fc80007ffe0ff */
[----:B------:R-:W-:Y:S01]  /*2080*/  ISETP.GE.AND P0, PT, R2, RZ, PT ;  /* 0x000000ff0200720c */ /* 0x000fe20003f06270 */
[----:B------:R-:W-:-:S05]  /*2090*/  VIADD R2, R23, 0xffffffff ;  /* 0xffffffff17027836 */ /* 0x000fca0000000000 */
[----:B------:R-:W-:-:S07]  /*20a0*/  ISETP.GE.AND P1, PT, R2, RZ, PT ;  /* 0x000000ff0200720c */ /* 0x000fce0003f26270 */
[----:B------:R-:W-:Y:S01]  /*20b0*/  @P0 IMAD.MOV.U32 R2, RZ, RZ, RZ ;  /* 0x000000ffff020224 */ /* 0x000fe200078e00ff */
[----:B------:R-:W-:Y:S01]  /*20c0*/  @!P0 MOV R2, 0xffffffc0 ;  /* 0xffffffc000028802 */ /* 0x000fe20000000f00 */
[----:B------:R-:W-:-:S04]  /*20d0*/  @!P0 FFMA R27, R27, 1.84467440737095516160e+19, RZ ;  /* 0x5f8000001b1b8823 */ /* 0x000fc800000000ff */
[----:B------:R-:W-:Y:S01]  /*20e0*/  @!P1 FFMA R0, R0, 1.84467440737095516160e+19, RZ ;  /* 0x5f80000000009823 */ /* 0x000fe200000000ff */
[----:B------:R-:W-:-:S07]  /*20f0*/  @!P1 VIADD R2, R2, 0x40 ;  /* 0x0000004002029836 */ /* 0x000fce0000000000 */
.L_x_83:
[----:B------:R-:W-:Y:S01]  /*2100*/  LEA R3, R23, 0xc0800000, 0x17 ;  /* 0xc080000017037811 */ /* 0x000fe200078eb8ff */
[----:B------:R-:W-:Y:S01]  /*2110*/  BSSY.RECONVERGENT B3, `(.L_x_88) ;  /* 0x0000036000037945 */ /* 0x000fe20003800200 */
[----:B------:R-:W-:-:S03]  /*2120*/  IADD3 R26, PT, PT, R26, -0x7f, RZ ;  /* 0xffffff811a1a7810 */ /* 0x000fc60007ffe0ff */
[----:B------:R-:W-:Y:S01]  /*2130*/  IMAD.IADD R28, R0, 0x1, -R3 ;  /* 0x00000001001c7824 */ /* 0x000fe200078e0a03 */
[----:B------:R-:W-:-:S03]  /*2140*/  IADD3 R23, PT, PT, R26, 0x7f, -R23 ;  /* 0x0000007f1a177810 */ /* 0x000fc60007ffe817 */
[----:B------:R-:W0:Y:S01]  /*2150*/  MUFU.RCP R0, R28 ;  /* 0x0000001c00007308 */ /* 0x000e220000001000 */
[----:B------:R-:W-:Y:S01]  /*2160*/  FADD.FTZ R25, -R28, -RZ ;  /* 0x800000ff1c197221 */ /* 0x000fe20000010100 */
[----:B------:R-:W-:-:S03]  /*2170*/  IMAD.IADD R23, R23, 0x1, R2 ;  /* 0x0000000117177824 */ /* 0x000fc600078e0202 */
[----:B0-----:R-:W-:-:S04]  /*2180*/  FFMA R3, R0, R25, 1 ;  /* 0x3f80000000037423 */ /* 0x001fc80000000019 */
[----:B------:R-:W-:Y:S01]  /*2190*/  FFMA R3, R0, R3, R0 ;  /* 0x0000000300037223 */ /* 0x000fe20000000000 */
[----:B------:R-:W-:-:S04]  /*21a0*/  IMAD R0, R26, -0x800000, R27 ;  /* 0xff8000001a007824 */ /* 0x000fc800078e021b */
        /* <DEDUP_REMOVED lines=18> */
[CCC-:B------:R-:W-:Y:S01]  /*22d0*/  FFMA.RZ R23, R3.reuse, R25.reuse, R26.reuse ;  /* 0x0000001903177223 */ /* 0x1c0fe2000000c01a */
[CCC-:B------:R-:W-:Y:S01]  /*22e0*/  FFMA.RP R27, R3.reuse, R25.reuse, R26.reuse ;  /* 0x00000019031b7223 */ /* 0x1c0fe2000000801a */
[----:B------:R-:W-:Y:S01]  /*22f0*/  FFMA.RM R26, R3, R25, R26 ;  /* 0x00000019031a7223 */ /* 0x000fe2000000401a */
[C---:B------:R-:W-:Y:S01]  /*2300*/  VIADD R3, R2.reuse, 0x20 ;  /* 0x0000002002037836 */ /* 0x040fe20000000000 */
[C---:B------:R-:W-:Y:S02]  /*2310*/  ISETP.NE.AND P2, PT, R2.reuse, RZ, PT ;  /* 0x000000ff0200720c */ /* 0x040fe40003f45270 */
[----:B------:R-:W-:Y:S02]  /*2320*/  LOP3.LUT R23, R23, 0x7fffff, RZ, 0xc0, !PT ;  /* 0x007fffff17177812 */ /* 0x000fe400078ec0ff */
[----:B------:R-:W-:Y:S01]  /*2330*/  ISETP.NE.AND P1, PT, R2, RZ, PT ;  /* 0x000000ff0200720c */ /* 0x000fe20003f25270 */
        /* <DEDUP_REMOVED lines=15> */
.L_x_90:
[----:B------:R-:W-:-:S04]  /*2430*/  LOP3.LUT R0, R0, 0x80000000, RZ, 0xc0, !PT ;  /* 0x8000000000007812 */ /* 0x000fc800078ec0ff */
[----:B------:R-:W-:Y:S01]  /*2440*/  LOP3.LUT R0, R0, 0x7f800000, RZ, 0xfc, !PT ;  /* 0x7f80000000007812 */ /* 0x000fe200078efcff */
[----:B------:R-:W-:Y:S06]  /*2450*/  BRA `(.L_x_91) ;  /* 0x0000000000047947 */ /* 0x000fec0003800000 */
.L_x_89:
[----:B------:R-:W-:-:S07]  /*2460*/  IMAD R0, R23, 0x800000, R0 ;  /* 0x0080000017007824 */ /* 0x000fce00078e0200 */
.L_x_91:
[----:B------:R-:W-:Y:S05]  /*2470*/  BSYNC.RECONVERGENT B3 ;  /* 0x0000000000037941 */ /* 0x000fea0003800200 */
.L_x_88:
[----:B------:R-:W-:Y:S05]  /*2480*/  BRA `(.L_x_92) ;  /* 0x0000000000207947 */ /* 0x000fea0003800000 */
.L_x_87:
[----:B------:R-:W-:-:S04]  /*2490*/  LOP3.LUT R0, R0, 0x80000000, R27, 0x48, !PT ;  /* 0x8000000000007812 */ /* 0x000fc800078e481b */
[----:B------:R-:W-:Y:S01]  /*24a0*/  LOP3.LUT R0, R0, 0x7f800000, RZ, 0xfc, !PT ;  /* 0x7f80000000007812 */ /* 0x000fe200078efcff */
[----:B------:R-:W-:Y:S06]  /*24b0*/  BRA `(.L_x_92) ;  /* 0x0000000000147947 */ /* 0x000fec0003800000 */
.L_x_86:
[----:B------:R-:W-:Y:S01]  /*24c0*/  LOP3.LUT R0, R0, 0x80000000, R27, 0x48, !PT ;  /* 0x8000000000007812 */ /* 0x000fe200078e481b */
[----:B------:R-:W-:Y:S06]  /*24d0*/  BRA `(.L_x_92) ;  /* 0x00000000000c7947 */ /* 0x000fec0003800000 */
.L_x_85:
[----:B------:R-:W0:Y:S01]  /*24e0*/  MUFU.RSQ R0, -QNAN ;  /* 0xffc0000000007908 */ /* 0x000e220000001400 */
[----:B------:R-:W-:Y:S05]  /*24f0*/  BRA `(.L_x_92) ;  /* 0x0000000000047947 */ /* 0x000fea0003800000 */
.L_x_84:
[----:B------:R-:W-:-:S07]  /*2500*/  FADD.FTZ R0, R27, R0 ;  /* 0x000000001b007221 */ /* 0x000fce0000010000 */
.L_x_92:
[----:B------:R-:W-:Y:S05]  /*2510*/  BSYNC.RECONVERGENT B2 ;  /* 0x0000000000027941 */ /* 0x000fea0003800200 */
.L_x_82:
[----:B------:R-:W-:-:S04]  /*2520*/  HFMA2 R25, -RZ, RZ, 0, 0 ;  /* 0x00000000ff197431 */ /* 0x000fc800000001ff */
[----:B0-----:R-:W-:Y:S05]  /*2530*/  RET.REL.NODEC R24 `(vi_batch_f32) ;  /* 0xffffffd818b07950 */ /* 0x001fea0003c3ffff */
.L_x_93:
        /* <DEDUP_REMOVED lines=12> */
.L_x_95:


//--------------------- .nv.shared.reserved.0     --------------------------
	.section	.nv.shared.reserved.0,"aw",@nobits
	.weak		__nv_reservedSMEM_offset_0_alias
	.size		__nv_reservedSMEM_offset_0_alias, 0, 64
	.other		__nv_reservedSMEM_offset_0_alias,@"STO_CUDA_RESERVED_SHARED STV_DEFAULT"
__nv_reservedSMEM_offset_0_alias:
	.zero		0
	.zero		64


//--------------------- .nv.constant0.vi_many_series_one_param_f32 --------------------------
	.section	.nv.constant0.vi_many_series_one_param_f32,"a",@progbits
	.sectionflags	@""
	.align	4
.nv.constant0.vi_many_series_one_param_f32:
	.zero		960


//--------------------- .nv.constant0.vi_batch_f32 --------------------------
	.section	.nv.constant0.vi_batch_f32,"a",@progbits
	.sectionflags	@""
	.align	4
.nv.constant0.vi_batch_f32:
	.zero		960


//--------------------- SYMBOLS --------------------------

	.type		.nv.reservedSmem.offset0,@object
	.size		.nv.reservedSmem.offset0,0x4
